// auto-generated by cutlass_sweep.sparse_gemm — config: {"arch": "sm_90", "cluster_m": 1, "cluster_n": 2, "dtype": "bf16", "tile_k": 64, "tile_m": 64, "tile_n": 256}
#include "cutlass/cutlass.h"
#include "cutlass/gemm/collective/collective_builder.hpp"
#include "cutlass/gemm/device/gemm_universal_adapter.h"
#include "cutlass/gemm/kernel/gemm_universal.hpp"
#include "cutlass/epilogue/collective/collective_builder.hpp"

using Elem = cutlass::bfloat16_t;
using Acc  = float;
using TileShape    = cute::Shape<cute::_64, cute::_256, cute::_64>;
using ClusterShape = cute::Shape<cute::_1, cute::_2, cute::_1>;

using CollectiveEpilogue = typename cutlass::epilogue::collective::CollectiveBuilder<
    cutlass::arch::Sm90, cutlass::arch::OpClassSparseTensorOp,
    TileShape, ClusterShape,
    cutlass::epilogue::collective::EpilogueTileAuto,
    Acc, Acc,
    Acc, cutlass::layout::ColumnMajor, 128 / cutlass::sizeof_bits<Acc>::value,
    Acc, cutlass::layout::ColumnMajor, 128 / cutlass::sizeof_bits<Acc>::value,
    cutlass::epilogue::collective::EpilogueScheduleAuto
  >::CollectiveOp;

using CollectiveMainloop = typename cutlass::gemm::collective::CollectiveBuilder<
    cutlass::arch::Sm90, cutlass::arch::OpClassSparseTensorOp,
    Elem, cutlass::layout::RowMajor, 128 / cutlass::sizeof_bits<Elem>::value,
    Elem, cutlass::layout::ColumnMajor, 128 / cutlass::sizeof_bits<Elem>::value,
    Acc,
    TileShape, ClusterShape,
    cutlass::gemm::collective::StageCountAutoCarveout<static_cast<int>(sizeof(typename CollectiveEpilogue::SharedStorage))>,
    cutlass::gemm::collective::KernelScheduleAuto
  >::CollectiveOp;

using GemmKernel = cutlass::gemm::kernel::GemmUniversal<
    cute::Shape<int,int,int,int>,
    CollectiveMainloop,
    CollectiveEpilogue
>;
using Gemm = cutlass::gemm::device::GemmUniversalAdapter<GemmKernel>;

auto* _anchor = &cutlass::device_kernel<GemmKernel>;


// ===== COMPILED SASS (sm_90a) =====

	.target	sm_90a

	.elftype	@"ET_EXEC"


//--------------------- .note.nv.tkinfo           --------------------------
	.section	.note.nv.tkinfo,"",@"SHT_NOTE"
	.sectionflags	@"SHF_NOTE_NV_TKINFO"
	.tkinfo
        /*0018*/ 	.word	0x00000002
        /*0030*/ 	.string	""
        /*0030*/ 	.string	"ptxas"
        /*0030*/ 	.string	"Cuda compilation tools, release 13.0, V13.0.88"
        /*0030*/ 	.string	"Build cuda_13.0.r13.0/compiler.36424714_0"
        /*0030*/ 	.string	"-arch sm_90a -m 64 "



//--------------------- .note.nv.cuinfo           --------------------------
	.section	.note.nv.cuinfo,"",@"SHT_NOTE"
	.sectionflags	@"SHF_NOTE_NV_CUINFO"
        /*0018*/ 	.short	0x0002
        /*001a*/ 	.short	0x005a
        /*001c*/ 	.short	0x0082
	.zero		2


//--------------------- .nv.info                  --------------------------
	.section	.nv.info,"",@"SHT_CUDA_INFO"
	.align	4


	//----- nvinfo : EIATTR_REGCOUNT
	.align		4
        /*0000*/ 	.byte	0x04, 0x2f
        /*0002*/ 	.short	(.L_12 - .L_11)
	.align		4
.L_11:
        /*0004*/ 	.word	index@(_ZN7cutlass13device_kernelINS_4gemm6kernel13GemmUniversalIN4cute5tupleIJiiiiEEENS1_10collective13CollectiveMmaINS1_40MainloopSm90TmaGmmaWarpSpecializedSparseILi6ENS5_IJNS4_1CILi1EEENSA_ILi2EEESB_EEENS1_32KernelTmaWarpSpecializedPingpongEEENS5_IJNSA_ILi64EEENSA_ILi256EEESG_EEENS_10bfloat16_tENS5_IJNS4_6LayoutINS5_IJiNS5_IJSC_iEEEiEEENS5_IJlNS5_IJSB_SC_EEElEEEEENSK_INS5_IJNS5_IJNS5_IJNSA_ILi8EEESC_NSA_ILi4EEEEEEiEEENS5_IJNS5_IJNSA_ILi16EEESC_SC_EEEiEEEiEEENS5_IJNS5_IJNS5_IJSG_SU_NSA_ILi1024EEEEEENSA_ILi4096EEEEEENS5_IJNS5_IJSB_NSA_ILi512EEENSA_ILi32EEEEEElEEElEEEEEEEESJ_NS5_IJlSB_lEEENS4_8TiledMMAINS4_8MMA_AtomIJNS4_4SM904GMMA6SPARSE29GMMA_64x256x32_F32BF16BF16_SSILNS1D_5MajorE0ELS1G_0ELNS1D_7ScaleInE1ELS1H_1ELNS1D_9SparseSelE0EEEEEENSK_INS5_IJSB_SB_SB_EEENS5_IJNSA_ILi0EEES1M_S1M_EEEEENS5_IJNS4_10UnderscoreES1P_S1P_EEEEENS4_23SM90_TMA_LOAD_MULTICASTENS4_14ComposedLayoutINS4_7SwizzleILi2ELi4ELi3EEENS4_25smem_sparse_ptr_flag_bitsILi2ELi16EEENSK_INS5_IJNS5_IJSB_SQ_EEENS5_IJSC_S13_EEEEEENS5_IJNS5_IJS1M_SG_EEESN_EEEEEEEvNS4_8identityENS4_13SM90_TMA_LOADENS1T_INS1U_ILi3ELi4ELi3EEENS4_18smem_ptr_flag_bitsILi16EEENSK_INS5_IJSQ_SG_EEENS5_IJSG_SB_EEEEEEEvS25_EENS_8epilogue10collective6detail29Sm90TmaWarpSpecializedAdapterINS2G_15DefaultEpilogueIfNS5_IJSB_llEEES2K_NS2F_6thread17LinearCombinationIfLi1EffLNS2L_9ScaleType4KindE0ELNS_15FloatRoundStyleE2EfEENS1_15EpilogueDefaultEEEEEvvEEEEvNT_6ParamsE)
        /*0008*/ 	.word	0x000000a8


	//----- nvinfo : EIATTR_FRAME_SIZE
	.align		4
.L_12:
        /*000c*/ 	.byte	0x04, 0x11
        /*000e*/ 	.short	(.L_14 - .L_13)
	.align		4
.L_13:
        /*0010*/ 	.word	index@(_ZN7cutlass13device_kernelINS_4gemm6kernel13GemmUniversalIN4cute5tupleIJiiiiEEENS1_10collective13CollectiveMmaINS1_40MainloopSm90TmaGmmaWarpSpecializedSparseILi6ENS5_IJNS4_1CILi1EEENSA_ILi2EEESB_EEENS1_32KernelTmaWarpSpecializedPingpongEEENS5_IJNSA_ILi64EEENSA_ILi256EEESG_EEENS_10bfloat16_tENS5_IJNS4_6LayoutINS5_IJiNS5_IJSC_iEEEiEEENS5_IJlNS5_IJSB_SC_EEElEEEEENSK_INS5_IJNS5_IJNS5_IJNSA_ILi8EEESC_NSA_ILi4EEEEEEiEEENS5_IJNS5_IJNSA_ILi16EEESC_SC_EEEiEEEiEEENS5_IJNS5_IJNS5_IJSG_SU_NSA_ILi1024EEEEEENSA_ILi4096EEEEEENS5_IJNS5_IJSB_NSA_ILi512EEENSA_ILi32EEEEEElEEElEEEEEEEESJ_NS5_IJlSB_lEEENS4_8TiledMMAINS4_8MMA_AtomIJNS4_4SM904GMMA6SPARSE29GMMA_64x256x32_F32BF16BF16_SSILNS1D_5MajorE0ELS1G_0ELNS1D_7ScaleInE1ELS1H_1ELNS1D_9SparseSelE0EEEEEENSK_INS5_IJSB_SB_SB_EEENS5_IJNSA_ILi0EEES1M_S1M_EEEEENS5_IJNS4_10UnderscoreES1P_S1P_EEEEENS4_23SM90_TMA_LOAD_MULTICASTENS4_14ComposedLayoutINS4_7SwizzleILi2ELi4ELi3EEENS4_25smem_sparse_ptr_flag_bitsILi2ELi16EEENSK_INS5_IJNS5_IJSB_SQ_EEENS5_IJSC_S13_EEEEEENS5_IJNS5_IJS1M_SG_EEESN_EEEEEEEvNS4_8identityENS4_13SM90_TMA_LOADENS1T_INS1U_ILi3ELi4ELi3EEENS4_18smem_ptr_flag_bitsILi16EEENSK_INS5_IJSQ_SG_EEENS5_IJSG_SB_EEEEEEEvS25_EENS_8epilogue10collective6detail29Sm90TmaWarpSpecializedAdapterINS2G_15DefaultEpilogueIfNS5_IJSB_llEEES2K_NS2F_6thread17LinearCombinationIfLi1EffLNS2L_9ScaleType4KindE0ELNS_15FloatRoundStyleE2EfEENS1_15EpilogueDefaultEEEEEvvEEEEvNT_6ParamsE)
        /*0014*/ 	.word	0x00000000


	//----- nvinfo : EIATTR_MIN_STACK_SIZE
	.align		4
.L_14:
        /*0018*/ 	.byte	0x04, 0x12
        /*001a*/ 	.short	(.L_16 - .L_15)
	.align		4
.L_15:
        /*001c*/ 	.word	index@(_ZN7cutlass13device_kernelINS_4gemm6kernel13GemmUniversalIN4cute5tupleIJiiiiEEENS1_10collective13CollectiveMmaINS1_40MainloopSm90TmaGmmaWarpSpecializedSparseILi6ENS5_IJNS4_1CILi1EEENSA_ILi2EEESB_EEENS1_32KernelTmaWarpSpecializedPingpongEEENS5_IJNSA_ILi64EEENSA_ILi256EEESG_EEENS_10bfloat16_tENS5_IJNS4_6LayoutINS5_IJiNS5_IJSC_iEEEiEEENS5_IJlNS5_IJSB_SC_EEElEEEEENSK_INS5_IJNS5_IJNS5_IJNSA_ILi8EEESC_NSA_ILi4EEEEEEiEEENS5_IJNS5_IJNSA_ILi16EEESC_SC_EEEiEEEiEEENS5_IJNS5_IJNS5_IJSG_SU_NSA_ILi1024EEEEEENSA_ILi4096EEEEEENS5_IJNS5_IJSB_NSA_ILi512EEENSA_ILi32EEEEEElEEElEEEEEEEESJ_NS5_IJlSB_lEEENS4_8TiledMMAINS4_8MMA_AtomIJNS4_4SM904GMMA6SPARSE29GMMA_64x256x32_F32BF16BF16_SSILNS1D_5MajorE0ELS1G_0ELNS1D_7ScaleInE1ELS1H_1ELNS1D_9SparseSelE0EEEEEENSK_INS5_IJSB_SB_SB_EEENS5_IJNSA_ILi0EEES1M_S1M_EEEEENS5_IJNS4_10UnderscoreES1P_S1P_EEEEENS4_23SM90_TMA_LOAD_MULTICASTENS4_14ComposedLayoutINS4_7SwizzleILi2ELi4ELi3EEENS4_25smem_sparse_ptr_flag_bitsILi2ELi16EEENSK_INS5_IJNS5_IJSB_SQ_EEENS5_IJSC_S13_EEEEEENS5_IJNS5_IJS1M_SG_EEESN_EEEEEEEvNS4_8identityENS4_13SM90_TMA_LOADENS1T_INS1U_ILi3ELi4ELi3EEENS4_18smem_ptr_flag_bitsILi16EEENSK_INS5_IJSQ_SG_EEENS5_IJSG_SB_EEEEEEEvS25_EENS_8epilogue10collective6detail29Sm90TmaWarpSpecializedAdapterINS2G_15DefaultEpilogueIfNS5_IJSB_llEEES2K_NS2F_6thread17LinearCombinationIfLi1EffLNS2L_9ScaleType4KindE0ELNS_15FloatRoundStyleE2EfEENS1_15EpilogueDefaultEEEEEvvEEEEvNT_6ParamsE)
        /*0020*/ 	.word	0x00000000
.L_16:


//--------------------- .nv.compat                --------------------------
	.section	.nv.compat,"",@"SHT_CUDA_COMPAT_INFO"
	.align	4
        /*0000*/ 	.byte	0x02, 0x09, 0x01, 0x00, 0x02, 0x02, 0x04, 0x00, 0x02, 0x05, 0x05, 0x00, 0x03, 0x07, 0x01, 0x01
        /*0010*/ 	.byte	0x02, 0x03, 0x01, 0x00, 0x02, 0x06, 0x01, 0x00, 0x04, 0x0b, 0x08, 0x00, 0x00, 0x00, 0x00, 0x00
        /*0020*/ 	.byte	0x00, 0x00, 0x00, 0x00


//--------------------- .nv.info._ZN7cutlass13device_kernelINS_4gemm6kernel13GemmUniversalIN4cute5tupleIJiiiiEEENS1_10collective13CollectiveMmaINS1_40MainloopSm90TmaGmmaWarpSpecializedSparseILi6ENS5_IJNS4_1CILi1EEENSA_ILi2EEESB_EEENS1_32KernelTmaWarpSpecializedPingpongEEENS5_IJNSA_ILi64EEENSA_ILi256EEESG_EEENS_10bfloat16_tENS5_IJNS4_6LayoutINS5_IJiNS5_IJSC_iEEEiEEENS5_IJlNS5_IJSB_SC_EEElEEEEENSK_INS5_IJNS5_IJNS5_IJNSA_ILi8EEESC_NSA_ILi4EEEEEEiEEENS5_IJNS5_IJNSA_ILi16EEESC_SC_EEEiEEEiEEENS5_IJNS5_IJNS5_IJSG_SU_NSA_ILi1024EEEEEENSA_ILi4096EEEEEENS5_IJNS5_IJSB_NSA_ILi512EEENSA_ILi32EEEEEElEEElEEEEEEEESJ_NS5_IJlSB_lEEENS4_8TiledMMAINS4_8MMA_AtomIJNS4_4SM904GMMA6SPARSE29GMMA_64x256x32_F32BF16BF16_SSILNS1D_5MajorE0ELS1G_0ELNS1D_7ScaleInE1ELS1H_1ELNS1D_9SparseSelE0EEEEEENSK_INS5_IJSB_SB_SB_EEENS5_IJNSA_ILi0EEES1M_S1M_EEEEENS5_IJNS4_10UnderscoreES1P_S1P_EEEEENS4_23SM90_TMA_LOAD_MULTICASTENS4_14ComposedLayoutINS4_7SwizzleILi2ELi4ELi3EEENS4_25smem_sparse_ptr_flag_bitsILi2ELi16EEENSK_INS5_IJNS5_IJSB_SQ_EEENS5_IJSC_S13_EEEEEENS5_IJNS5_IJS1M_SG_EEESN_EEEEEEEvNS4_8identityENS4_13SM90_TMA_LOADENS1T_INS1U_ILi3ELi4ELi3EEENS4_18smem_ptr_flag_bitsILi16EEENSK_INS5_IJSQ_SG_EEENS5_IJSG_SB_EEEEEEEvS25_EENS_8epilogue10collective6detail29Sm90TmaWarpSpecializedAdapterINS2G_15DefaultEpilogueIfNS5_IJSB_llEEES2K_NS2F_6thread17LinearCombinationIfLi1EffLNS2L_9ScaleType4KindE0ELNS_15FloatRoundStyleE2EfEENS1_15EpilogueDefaultEEEEEvvEEEEvNT_6ParamsE --------------------------
	.section	.nv.info._ZN7cutlass13device_kernelINS_4gemm6kernel13GemmUniversalIN4cute5tupleIJiiiiEEENS1_10collective13CollectiveMmaINS1_40MainloopSm90TmaGmmaWarpSpecializedSparseILi6ENS5_IJNS4_1CILi1EEENSA_ILi2EEESB_EEENS1_32KernelTmaWarpSpecializedPingpongEEENS5_IJNSA_ILi64EEENSA_ILi256EEESG_EEENS_10bfloat16_tENS5_IJNS4_6LayoutINS5_IJiNS5_IJSC_iEEEiEEENS5_IJlNS5_IJSB_SC_EEElEEEEENSK_INS5_IJNS5_IJNS5_IJNSA_ILi8EEESC_NSA_ILi4EEEEEEiEEENS5_IJNS5_IJNSA_ILi16EEESC_SC_EEEiEEEiEEENS5_IJNS5_IJNS5_IJSG_SU_NSA_ILi1024EEEEEENSA_ILi4096EEEEEENS5_IJNS5_IJSB_NSA_ILi512EEENSA_ILi32EEEEEElEEElEEEEEEEESJ_NS5_IJlSB_lEEENS4_8TiledMMAINS4_8MMA_AtomIJNS4_4SM904GMMA6SPARSE29GMMA_64x256x32_F32BF16BF16_SSILNS1D_5MajorE0ELS1G_0ELNS1D_7ScaleInE1ELS1H_1ELNS1D_9SparseSelE0EEEEEENSK_INS5_IJSB_SB_SB_EEENS5_IJNSA_ILi0EEES1M_S1M_EEEEENS5_IJNS4_10UnderscoreES1P_S1P_EEEEENS4_23SM90_TMA_LOAD_MULTICASTENS4_14ComposedLayoutINS4_7SwizzleILi2ELi4ELi3EEENS4_25smem_sparse_ptr_flag_bitsILi2ELi16EEENSK_INS5_IJNS5_IJSB_SQ_EEENS5_IJSC_S13_EEEEEENS5_IJNS5_IJS1M_SG_EEESN_EEEEEEEvNS4_8identityENS4_13SM90_TMA_LOADENS1T_INS1U_ILi3ELi4ELi3EEENS4_18smem_ptr_flag_bitsILi16EEENSK_INS5_IJSQ_SG_EEENS5_IJSG_SB_EEEEEEEvS25_EENS_8epilogue10collective6detail29Sm90TmaWarpSpecializedAdapterINS2G_15DefaultEpilogueIfNS5_IJSB_llEEES2K_NS2F_6thread17LinearCombinationIfLi1EffLNS2L_9ScaleType4KindE0ELNS_15FloatRoundStyleE2EfEENS1_15EpilogueDefaultEEEEEvvEEEEvNT_6ParamsE,"",@"SHT_CUDA_INFO"
	.sectionflags	@""
	.align	4


	//----- nvinfo : EIATTR_CUDA_API_VERSION
	.align		4
        /*0000*/ 	.byte	0x04, 0x37
        /*0002*/ 	.short	(.L_18 - .L_17)
.L_17:
        /*0004*/ 	.word	0x00000082


	//----- nvinfo : EIATTR_KPARAM_INFO
	.align		4
.L_18:
        /*0008*/ 	.byte	0x04, 0x17
        /*000a*/ 	.short	(.L_20 - .L_19)
.L_19:
        /*000c*/ 	.word	0x00000000
        /*0010*/ 	.short	0x0000
        /*0012*/ 	.short	0x0070
        /*0014*/ 	.byte	0x00, 0xf0, 0x01, 0x14


	//----- nvinfo : EIATTR_SPARSE_MMA_MASK
	.align		4
.L_20:
        /*0018*/ 	.byte	0x03, 0x50
        /*001a*/ 	.short	0x0002


	//----- nvinfo : EIATTR_MAXREG_COUNT
	.align		4
        /*001c*/ 	.byte	0x03, 0x1b
        /*001e*/ 	.short	0x00a8


	//----- nvinfo : EIATTR_NUM_BARRIERS
	.align		4
        /*0020*/ 	.byte	0x02, 0x4c
        /*0022*/ 	.byte	0x01
	.zero		1


	//----- nvinfo : EIATTR_MERCURY_ISA_VERSION
	.align		4
        /*0024*/ 	.byte	0x03, 0x5f
        /*0026*/ 	.short	0x0101


	//----- nvinfo : EIATTR_INT_WARP_WIDE_INSTR_OFFSETS
	.align		4
        /*0028*/ 	.byte	0x04, 0x31
        /*002a*/ 	.short	(.L_22 - .L_21)


	//   ....[0]....
.L_21:
        /*002c*/ 	.word	0x00000520


	//   ....[1]....
        /*0030*/ 	.word	0x00000560


	//   ....[2]....
        /*0034*/ 	.word	0x000006a0


	//   ....[3]....
        /*0038*/ 	.word	0x000006b0


	//   ....[4]....
        /*003c*/ 	.word	0x000006c0


	//   ....[5]....
        /*0040*/ 	.word	0x000006e0


	//   ....[6]....
        /*0044*/ 	.word	0x00000780


	//   ....[7]....
        /*0048*/ 	.word	0x000007e0


	//----- nvinfo : EIATTR_COOP_GROUP_MASK_REGIDS
	.align		4
.L_22:
        /*004c*/ 	.byte	0x04, 0x29
        /*004e*/ 	.short	(.L_24 - .L_23)


	//   ....[0]....
.L_23:
        /*0050*/ 	.word	0xffffffff


	//   ....[1]....
        /*0054*/ 	.word	0xffffffff


	//   ....[2]....
        /*0058*/ 	.word	0xffffffff


	//   ....[3]....
        /*005c*/ 	.word	0xffffffff


	//   ....[4]....
        /*0060*/ 	.word	0xffffffff


	//   ....[5]....
        /*0064*/ 	.word	0xffffffff


	//   ....[6]....
        /*0068*/ 	.word	0xffffffff


	//----- nvinfo : EIATTR_COOP_GROUP_INSTR_OFFSETS
	.align		4
.L_24:
        /*006c*/ 	.byte	0x04, 0x28
        /*006e*/ 	.short	(.L_26 - .L_25)


	//   ....[0]....
.L_25:
        /*0070*/ 	.word	0x00000060


	//   ....[1]....
        /*0074*/ 	.word	0x00000070


	//   ....[2]....
        /*0078*/ 	.word	0x00000160


	//   ....[3]....
        /*007c*/ 	.word	0x00000340


	//   ....[4]....
        /*0080*/ 	.word	0x00000380


	//   ....[5]....
        /*0084*/ 	.word	0x00000400


	//   ....[6]....
        /*0088*/ 	.word	0x00000940


	//----- nvinfo : EIATTR_REG_RECONFIG
	.align		4
.L_26:
        /*008c*/ 	.byte	0x01, 0x54
	.zero		2


	//----- nvinfo : EIATTR_MBARRIER_INSTR_OFFSETS
	.align		4
        /*0090*/ 	.byte	0x04, 0x39
        /*0092*/ 	.short	(.L_28 - .L_27)


	//   ....[0]....
.L_27:
        /*0094*/ 	.word	0x00000270
        /*0098*/ 	.word	0x000000ff
        /*009c*/ 	.word	0x00000000
        /*00a0*/ 	.short	0x0100
        /*00a2*/ 	.byte	0x08
	.zero		1


	//   ....[1]....
        /*00a4*/ 	.word	0x00000280
        /*00a8*/ 	.word	0x000000ff
        /*00ac*/ 	.word	0x00000030
        /*00b0*/ 	.short	0x0100
        /*00b2*/ 	.byte	0x08
	.zero		1


	//   ....[2]....
        /*00b4*/ 	.word	0x00000290
        /*00b8*/ 	.word	0x000000ff
        /*00bc*/ 	.word	0x00000008
        /*00c0*/ 	.short	0x0100
        /*00c2*/ 	.byte	0x08
	.zero		1


	//   ....[3]....
        /*00c4*/ 	.word	0x000002a0
        /*00c8*/ 	.word	0x000000ff
        /*00cc*/ 	.word	0x00000038
        /*00d0*/ 	.short	0x0100
        /*00d2*/ 	.byte	0x08
	.zero		1


	//   ....[4]....
        /*00d4*/ 	.word	0x000002b0
        /*00d8*/ 	.word	0x000000ff
        /*00dc*/ 	.word	0x00000010
        /*00e0*/ 	.short	0x0100
        /*00e2*/ 	.byte	0x08
	.zero		1


	//   ....[5]....
        /*00e4*/ 	.word	0x000002c0
        /*00e8*/ 	.word	0x000000ff
        /*00ec*/ 	.word	0x00000040
        /*00f0*/ 	.short	0x0100
        /*00f2*/ 	.byte	0x08
	.zero		1


	//   ....[6]....
        /*00f4*/ 	.word	0x000002d0
        /*00f8*/ 	.word	0x000000ff
        /*00fc*/ 	.word	0x00000018
        /*0100*/ 	.short	0x0100
        /*0102*/ 	.byte	0x08
	.zero		1


	//   ....[7]....
        /*0104*/ 	.word	0x000002e0
        /*0108*/ 	.word	0x000000ff
        /*010c*/ 	.word	0x00000048
        /*0110*/ 	.short	0x0100
        /*0112*/ 	.byte	0x08
	.zero		1


	//   ....[8]....
        /*0114*/ 	.word	0x000002f0
        /*0118*/ 	.word	0x000000ff
        /*011c*/ 	.word	0x00000020
        /*0120*/ 	.short	0x0100
        /*0122*/ 	.byte	0x08
	.zero		1


	//   ....[9]....
        /*0124*/ 	.word	0x00000300
        /*0128*/ 	.word	0x000000ff
        /*012c*/ 	.word	0x00000050
        /*0130*/ 	.short	0x0100
        /*0132*/ 	.byte	0x08
	.zero		1


	//   ....[10]....
        /*0134*/ 	.word	0x00000310
        /*0138*/ 	.word	0x000000ff
        /*013c*/ 	.word	0x00000028
        /*0140*/ 	.short	0x0100
        /*0142*/ 	.byte	0x08
	.zero		1


	//   ....[11]....
        /*0144*/ 	.word	0x00000320
        /*0148*/ 	.word	0x000000ff
        /*014c*/ 	.word	0x00000058
        /*0150*/ 	.short	0x0100
        /*0152*/ 	.byte	0x08
	.zero		1


	//   ....[12]....
        /*0154*/ 	.word	0x00000810
        /*0158*/ 	.word	0x000000ff
        /*015c*/ 	.word	0x00000090
        /*0160*/ 	.short	0x0100
        /*0162*/ 	.byte	0x09
	.zero		1


	//   ....[13]....
        /*0164*/ 	.word	0x000008a0
        /*0168*/ 	.word	0x000000ff
        /*016c*/ 	.word	0x00000098
        /*0170*/ 	.short	0x0100
        /*0172*/ 	.byte	0x09
	.zero		1


	//   ....[14]....
        /*0174*/ 	.word	0x000008c0
        /*0178*/ 	.word	0x000000ff
        /*017c*/ 	.word	0x00000070
        /*0180*/ 	.short	0x0100
        /*0182*/ 	.byte	0x0a
	.zero		1


	//   ....[15]....
        /*0184*/ 	.word	0x000008d0
        /*0188*/ 	.word	0x000000ff
        /*018c*/ 	.word	0x00000078
        /*0190*/ 	.short	0x0100
        /*0192*/ 	.byte	0x0a
	.zero		1


	//   ....[16]....
        /*0194*/ 	.word	0x000008e0
        /*0198*/ 	.word	0x000000ff
        /*019c*/ 	.word	0x00000080
        /*01a0*/ 	.short	0x0100
        /*01a2*/ 	.byte	0x0a
	.zero		1


	//   ....[17]....
        /*01a4*/ 	.word	0x000008f0
        /*01a8*/ 	.word	0x000000ff
        /*01ac*/ 	.word	0x00000088
        /*01b0*/ 	.short	0x0100
        /*01b2*/ 	.byte	0x0a
	.zero		1


	//   ....[18]....
        /*01b4*/ 	.word	0x000016a0
        /*01b8*/ 	.word	0x000000ff
        /*01bc*/ 	.word	0xfffffff8
        /*01c0*/ 	.short	0x010a
        /*01c2*/ 	.byte	0x08
	.zero		1


	//   ....[19]....
        /*01c4*/ 	.word	0x00001b70
        /*01c8*/ 	.word	0x000000ff
        /*01cc*/ 	.word	0x00000000
        /*01d0*/ 	.short	0x010a
        /*01d2*/ 	.byte	0x0b
	.zero		1


	//   ....[20]....
        /*01d4*/ 	.word	0x00001bd0
        /*01d8*/ 	.word	0x000000ff
        /*01dc*/ 	.word	0x00000000
        /*01e0*/ 	.short	0x010a
        /*01e2*/ 	.byte	0x0b
	.zero		1


	//   ....[21]....
        /*01e4*/ 	.word	0x00001db0
        /*01e8*/ 	.word	0x00000015
        /*01ec*/ 	.word	0x00000000
        /*01f0*/ 	.short	0x0101
        /*01f2*/ 	.byte	0x3f
	.zero		1


	//   ....[22]....
        /*01f4*/ 	.word	0x00001f30
        /*01f8*/ 	.word	0x00000014
        /*01fc*/ 	.word	0x00000000
        /*0200*/ 	.short	0x0101
        /*0202*/ 	.byte	0x13
	.zero		1


	//   ....[23]....
        /*0204*/ 	.word	0x00001f80
        /*0208*/ 	.word	0x000000ff
        /*020c*/ 	.word	0x00000008
        /*0210*/ 	.short	0x010a
        /*0212*/ 	.byte	0x08
	.zero		1


	//   ....[24]....
        /*0214*/ 	.word	0x0000b3c0
        /*0218*/ 	.word	0x00000004
        /*021c*/ 	.word	0x00000000
        /*0220*/ 	.short	0x0101
        /*0222*/ 	.byte	0x13
	.zero		1


	//   ....[25]....
        /*0224*/ 	.word	0x0000bd30
        /*0228*/ 	.word	0x00000014
        /*022c*/ 	.word	0x00000030
        /*0230*/ 	.short	0x010a
        /*0232*/ 	.byte	0x3f
	.zero		1


	//   ....[26]....
        /*0234*/ 	.word	0x0000c190
        /*0238*/ 	.word	0x0000000a
        /*023c*/ 	.word	0x00000098
        /*0240*/ 	.short	0x0101
        /*0242*/ 	.byte	0x3f
	.zero		1


	//   ....[27]....
        /*0244*/ 	.word	0x0000c900
        /*0248*/ 	.word	0x00000005
        /*024c*/ 	.word	0x00000000
        /*0250*/ 	.short	0x010a
        /*0252*/ 	.byte	0x3f
	.zero		1


	//   ....[28]....
        /*0254*/ 	.word	0x0000c980
        /*0258*/ 	.word	0x00000007
        /*025c*/ 	.word	0x00000000
        /*0260*/ 	.short	0x010a
        /*0262*/ 	.byte	0x3f
	.zero		1


	//   ....[29]....
        /*0264*/ 	.word	0x0000ca10
        /*0268*/ 	.word	0x00000006
        /*026c*/ 	.word	0x00000000
        /*0270*/ 	.short	0x010a
        /*0272*/ 	.byte	0x3f
	.zero		1


	//   ....[30]....
        /*0274*/ 	.word	0x0000caa0
        /*0278*/ 	.word	0x00000009
        /*027c*/ 	.word	0x00000000
        /*0280*/ 	.short	0x010a
        /*0282*/ 	.byte	0x3f
	.zero		1


	//   ....[31]....
        /*0284*/ 	.word	0x0000cb30
        /*0288*/ 	.word	0x00000006
        /*028c*/ 	.word	0x00000000
        /*0290*/ 	.short	0x010a
        /*0292*/ 	.byte	0x3f
	.zero		1


	//   ....[32]....
        /*0294*/ 	.word	0x0000cbc0
        /*0298*/ 	.word	0x00000003
        /*029c*/ 	.word	0x00000000
        /*02a0*/ 	.short	0x010a
        /*02a2*/ 	.byte	0x3f
	.zero		1


	//   ....[33]....
        /*02a4*/ 	.word	0x0000cc30
        /*02a8*/ 	.word	0x00000014
        /*02ac*/ 	.word	0xfffffff8
        /*02b0*/ 	.short	0x010a
        /*02b2*/ 	.byte	0x3f
	.zero		1


	//   ....[34]....
        /*02b4*/ 	.word	0x0000cc90
        /*02b8*/ 	.word	0x00000017
        /*02bc*/ 	.word	0x00000000
        /*02c0*/ 	.short	0x010a
        /*02c2*/ 	.byte	0x3f
	.zero		1


	//   ....[35]....
        /*02c4*/ 	.word	0x0000ccf0
        /*02c8*/ 	.word	0x00000014
        /*02cc*/ 	.word	0x00000008
        /*02d0*/ 	.short	0x010a
        /*02d2*/ 	.byte	0x3f
	.zero		1


	//   ....[36]....
        /*02d4*/ 	.word	0x0000cdc0
        /*02d8*/ 	.word	0x00000014
        /*02dc*/ 	.word	0x00000030
        /*02e0*/ 	.short	0x010a
        /*02e2*/ 	.byte	0x3f
	.zero		1


	//   ....[37]....
        /*02e4*/ 	.word	0x0000cea0
        /*02e8*/ 	.word	0x00000005
        /*02ec*/ 	.word	0x00000000
        /*02f0*/ 	.short	0x010a
        /*02f2*/ 	.byte	0x3f
	.zero		1


	//   ....[38]....
        /*02f4*/ 	.word	0x0000cef0
        /*02f8*/ 	.word	0x00000007
        /*02fc*/ 	.word	0x00000000
        /*0300*/ 	.short	0x010a
        /*0302*/ 	.byte	0x3f
	.zero		1


	//   ....[39]....
        /*0304*/ 	.word	0x0000cf40
        /*0308*/ 	.word	0x00000006
        /*030c*/ 	.word	0x00000000
        /*0310*/ 	.short	0x010a
        /*0312*/ 	.byte	0x3f
	.zero		1


	//   ....[40]....
        /*0314*/ 	.word	0x0000cf90
        /*0318*/ 	.word	0x00000009
        /*031c*/ 	.word	0x00000000
        /*0320*/ 	.short	0x010a
        /*0322*/ 	.byte	0x3f
	.zero		1


	//   ....[41]....
        /*0324*/ 	.word	0x0000cfe0
        /*0328*/ 	.word	0x00000006
        /*032c*/ 	.word	0x00000000
        /*0330*/ 	.short	0x010a
        /*0332*/ 	.byte	0x3f
	.zero		1


	//----- nvinfo : EIATTR_NUM_MBARRIERS
	.align		4
.L_28:
        /*0334*/ 	.byte	0x03, 0x38
        /*0336*/ 	.short	0x0012


	//----- nvinfo : EIATTR_EXIT_INSTR_OFFSETS
	.align		4
        /*0338*/ 	.byte	0x04, 0x1c
        /*033a*/ 	.short	(.L_30 - .L_29)


	//   ....[0]....
.L_29:
        /*033c*/ 	.word	0x00001390


	//   ....[1]....
        /*0340*/ 	.word	0x000013f0


	//   ....[2]....
        /*0344*/ 	.word	0x0000b9d0


	//   ....[3]....
        /*0348*/ 	.word	0x0000ba00


	//   ....[4]....
        /*034c*/ 	.word	0x0000cc10


	//----- nvinfo : EIATTR_MAX_THREADS
	.align		4
.L_30:
        /*0350*/ 	.byte	0x04, 0x05
        /*0352*/ 	.short	(.L_32 - .L_31)
.L_31:
        /*0354*/ 	.word	0x00000180
        /*0358*/ 	.word	0x00000001
        /*035c*/ 	.word	0x00000001


	//----- nvinfo : EIATTR_CRS_STACK_SIZE
	.align		4
.L_32:
        /*0360*/ 	.byte	0x04, 0x1e
        /*0362*/ 	.short	(.L_34 - .L_33)
.L_33:
        /*0364*/ 	.word	0x00000000


	//----- nvinfo : EIATTR_CBANK_PARAM_SIZE
	.align		4
.L_34:
        /*0368*/ 	.byte	0x03, 0x19
        /*036a*/ 	.short	0x0570


	//----- nvinfo : EIATTR_PARAM_CBANK
	.align		4
        /*036c*/ 	.byte	0x04, 0x0a
        /*036e*/ 	.short	(.L_36 - .L_35)
	.align		4
.L_35:
        /*0370*/ 	.word	index@(.nv.constant0._ZN7cutlass13device_kernelINS_4gemm6kernel13GemmUniversalIN4cute5tupleIJiiiiEEENS1_10collective13CollectiveMmaINS1_40MainloopSm90TmaGmmaWarpSpecializedSparseILi6ENS5_IJNS4_1CILi1EEENSA_ILi2EEESB_EEENS1_32KernelTmaWarpSpecializedPingpongEEENS5_IJNSA_ILi64EEENSA_ILi256EEESG_EEENS_10bfloat16_tENS5_IJNS4_6LayoutINS5_IJiNS5_IJSC_iEEEiEEENS5_IJlNS5_IJSB_SC_EEElEEEEENSK_INS5_IJNS5_IJNS5_IJNSA_ILi8EEESC_NSA_ILi4EEEEEEiEEENS5_IJNS5_IJNSA_ILi16EEESC_SC_EEEiEEEiEEENS5_IJNS5_IJNS5_IJSG_SU_NSA_ILi1024EEEEEENSA_ILi4096EEEEEENS5_IJNS5_IJSB_NSA_ILi512EEENSA_ILi32EEEEEElEEElEEEEEEEESJ_NS5_IJlSB_lEEENS4_8TiledMMAINS4_8MMA_AtomIJNS4_4SM904GMMA6SPARSE29GMMA_64x256x32_F32BF16BF16_SSILNS1D_5MajorE0ELS1G_0ELNS1D_7ScaleInE1ELS1H_1ELNS1D_9SparseSelE0EEEEEENSK_INS5_IJSB_SB_SB_EEENS5_IJNSA_ILi0EEES1M_S1M_EEEEENS5_IJNS4_10UnderscoreES1P_S1P_EEEEENS4_23SM90_TMA_LOAD_MULTICASTENS4_14ComposedLayoutINS4_7SwizzleILi2ELi4ELi3EEENS4_25smem_sparse_ptr_flag_bitsILi2ELi16EEENSK_INS5_IJNS5_IJSB_SQ_EEENS5_IJSC_S13_EEEEEENS5_IJNS5_IJS1M_SG_EEESN_EEEEEEEvNS4_8identityENS4_13SM90_TMA_LOADENS1T_INS1U_ILi3ELi4ELi3EEENS4_18smem_ptr_flag_bitsILi16EEENSK_INS5_IJSQ_SG_EEENS5_IJSG_SB_EEEEEEEvS25_EENS_8epilogue10collective6detail29Sm90TmaWarpSpecializedAdapterINS2G_15DefaultEpilogueIfNS5_IJSB_llEEES2K_NS2F_6thread17LinearCombinationIfLi1EffLNS2L_9ScaleType4KindE0ELNS_15FloatRoundStyleE2EfEENS1_15EpilogueDefaultEEEEEvvEEEEvNT_6ParamsE)
        /*0374*/ 	.short	0x0210
        /*0376*/ 	.short	0x0570


	//----- nvinfo : EIATTR_SW_WAR
	.align		4
.L_36:
        /*0378*/ 	.byte	0x04, 0x36
        /*037a*/ 	.short	(.L_38 - .L_37)
.L_37:
        /*037c*/ 	.word	0x00000008
.L_38:


//--------------------- .nv.callgraph             --------------------------
	.section	.nv.callgraph,"",@"SHT_CUDA_CALLGRAPH"
	.align	4
	.sectionentsize	8
	.align		4
        /*0000*/ 	.word	0x00000000
	.align		4
        /*0004*/ 	.word	0xffffffff
	.align		4
        /*0008*/ 	.word	0x00000000
	.align		4
        /*000c*/ 	.word	0xfffffffe
	.align		4
        /*0010*/ 	.word	0x00000000
	.align		4
        /*0014*/ 	.word	0xfffffffd
	.align		4
        /*0018*/ 	.word	0x00000000
	.align		4
        /*001c*/ 	.word	0xfffffffc


//--------------------- .nv.constant4             --------------------------
	.section	.nv.constant4,"a",@progbits
	.align	8
	.align		8
.nv.constant4:
        /*0000*/ 	.dword	_ZN39_INTERNAL_79a1ed67_4_k_cu_d1479049_27244cuda3std3__45__cpo5beginE
	.align		8
        /*0008*/ 	.dword	_ZN39_INTERNAL_79a1ed67_4_k_cu_d1479049_27244cuda3std3__45__cpo3endE
	.align		8
        /*0010*/ 	.dword	_ZN39_INTERNAL_79a1ed67_4_k_cu_d1479049_27244cuda3std3__45__cpo6cbeginE
	.align		8
        /*0018*/ 	.dword	_ZN39_INTERNAL_79a1ed67_4_k_cu_d1479049_27244cuda3std3__45__cpo4cendE
	.align		8
        /*0020*/ 	.dword	_ZN39_INTERNAL_79a1ed67_4_k_cu_d1479049_27244cuda3std3__441_GLOBAL__N__79a1ed67_4_k_cu_d1479049_27246ignoreE
	.align		8
        /*0028*/ 	.dword	_ZN39_INTERNAL_79a1ed67_4_k_cu_d1479049_27244cuda3std3__419piecewise_constructE
	.align		8
        /*0030*/ 	.dword	_ZN39_INTERNAL_79a1ed67_4_k_cu_d1479049_27244cuda3std3__48in_placeE
	.align		8
        /*0038*/ 	.dword	_ZN39_INTERNAL_79a1ed67_4_k_cu_d1479049_27244cuda3std6ranges3__45__cpo4swapE
	.align		8
        /*0040*/ 	.dword	_ZN39_INTERNAL_79a1ed67_4_k_cu_d1479049_27244cuda3std6ranges3__45__cpo9iter_moveE
	.align		8
        /*0048*/ 	.dword	_ZN39_INTERNAL_79a1ed67_4_k_cu_d1479049_27244cute7productE
	.align		8
        /*0050*/ 	.dword	_ZN39_INTERNAL_79a1ed67_4_k_cu_d1479049_27244cute1_E


//--------------------- .text._ZN7cutlass13device_kernelINS_4gemm6kernel13GemmUniversalIN4cute5tupleIJiiiiEEENS1_10collective13CollectiveMmaINS1_40MainloopSm90TmaGmmaWarpSpecializedSparseILi6ENS5_IJNS4_1CILi1EEENSA_ILi2EEESB_EEENS1_32KernelTmaWarpSpecializedPingpongEEENS5_IJNSA_ILi64EEENSA_ILi256EEESG_EEENS_10bfloat16_tENS5_IJNS4_6LayoutINS5_IJiNS5_IJSC_iEEEiEEENS5_IJlNS5_IJSB_SC_EEElEEEEENSK_INS5_IJNS5_IJNS5_IJNSA_ILi8EEESC_NSA_ILi4EEEEEEiEEENS5_IJNS5_IJNSA_ILi16EEESC_SC_EEEiEEEiEEENS5_IJNS5_IJNS5_IJSG_SU_NSA_ILi1024EEEEEENSA_ILi4096EEEEEENS5_IJNS5_IJSB_NSA_ILi512EEENSA_ILi32EEEEEElEEElEEEEEEEESJ_NS5_IJlSB_lEEENS4_8TiledMMAINS4_8MMA_AtomIJNS4_4SM904GMMA6SPARSE29GMMA_64x256x32_F32BF16BF16_SSILNS1D_5MajorE0ELS1G_0ELNS1D_7ScaleInE1ELS1H_1ELNS1D_9SparseSelE0EEEEEENSK_INS5_IJSB_SB_SB_EEENS5_IJNSA_ILi0EEES1M_S1M_EEEEENS5_IJNS4_10UnderscoreES1P_S1P_EEEEENS4_23SM90_TMA_LOAD_MULTICASTENS4_14ComposedLayoutINS4_7SwizzleILi2ELi4ELi3EEENS4_25smem_sparse_ptr_flag_bitsILi2ELi16EEENSK_INS5_IJNS5_IJSB_SQ_EEENS5_IJSC_S13_EEEEEENS5_IJNS5_IJS1M_SG_EEESN_EEEEEEEvNS4_8identityENS4_13SM90_TMA_LOADENS1T_INS1U_ILi3ELi4ELi3EEENS4_18smem_ptr_flag_bitsILi16EEENSK_INS5_IJSQ_SG_EEENS5_IJSG_SB_EEEEEEEvS25_EENS_8epilogue10collective6detail29Sm90TmaWarpSpecializedAdapterINS2G_15DefaultEpilogueIfNS5_IJSB_llEEES2K_NS2F_6thread17LinearCombinationIfLi1EffLNS2L_9ScaleType4KindE0ELNS_15FloatRoundStyleE2EfEENS1_15EpilogueDefaultEEEEEvvEEEEvNT_6ParamsE --------------------------
	.section	.text._ZN7cutlass13device_kernelINS_4gemm6kernel13GemmUniversalIN4cute5tupleIJiiiiEEENS1_10collective13CollectiveMmaINS1_40MainloopSm90TmaGmmaWarpSpecializedSparseILi6ENS5_IJNS4_1CILi1EEENSA_ILi2EEESB_EEENS1_32KernelTmaWarpSpecializedPingpongEEENS5_IJNSA_ILi64EEENSA_ILi256EEESG_EEENS_10bfloat16_tENS5_IJNS4_6LayoutINS5_IJiNS5_IJSC_iEEEiEEENS5_IJlNS5_IJSB_SC_EEElEEEEENSK_INS5_IJNS5_IJNS5_IJNSA_ILi8EEESC_NSA_ILi4EEEEEEiEEENS5_IJNS5_IJNSA_ILi16EEESC_SC_EEEiEEEiEEENS5_IJNS5_IJNS5_IJSG_SU_NSA_ILi1024EEEEEENSA_ILi4096EEEEEENS5_IJNS5_IJSB_NSA_ILi512EEENSA_ILi32EEEEEElEEElEEEEEEEESJ_NS5_IJlSB_lEEENS4_8TiledMMAINS4_8MMA_AtomIJNS4_4SM904GMMA6SPARSE29GMMA_64x256x32_F32BF16BF16_SSILNS1D_5MajorE0ELS1G_0ELNS1D_7ScaleInE1ELS1H_1ELNS1D_9SparseSelE0EEEEEENSK_INS5_IJSB_SB_SB_EEENS5_IJNSA_ILi0EEES1M_S1M_EEEEENS5_IJNS4_10UnderscoreES1P_S1P_EEEEENS4_23SM90_TMA_LOAD_MULTICASTENS4_14ComposedLayoutINS4_7SwizzleILi2ELi4ELi3EEENS4_25smem_sparse_ptr_flag_bitsILi2ELi16EEENSK_INS5_IJNS5_IJSB_SQ_EEENS5_IJSC_S13_EEEEEENS5_IJNS5_IJS1M_SG_EEESN_EEEEEEEvNS4_8identityENS4_13SM90_TMA_LOADENS1T_INS1U_ILi3ELi4ELi3EEENS4_18smem_ptr_flag_bitsILi16EEENSK_INS5_IJSQ_SG_EEENS5_IJSG_SB_EEEEEEEvS25_EENS_8epilogue10collective6detail29Sm90TmaWarpSpecializedAdapterINS2G_15DefaultEpilogueIfNS5_IJSB_llEEES2K_NS2F_6thread17LinearCombinationIfLi1EffLNS2L_9ScaleType4KindE0ELNS_15FloatRoundStyleE2EfEENS1_15EpilogueDefaultEEEEEvvEEEEvNT_6ParamsE,"ax",@progbits
	.align	128
.text._ZN7cutlass13device_kernelINS_4gemm6kernel13GemmUniversalIN4cute5tupleIJiiiiEEENS1_10collective13CollectiveMmaINS1_40MainloopSm90TmaGmmaWarpSpecializedSparseILi6ENS5_IJNS4_1CILi1EEENSA_ILi2EEESB_EEENS1_32KernelTmaWarpSpecializedPingpongEEENS5_IJNSA_ILi64EEENSA_ILi256EEESG_EEENS_10bfloat16_tENS5_IJNS4_6LayoutINS5_IJiNS5_IJSC_iEEEiEEENS5_IJlNS5_IJSB_SC_EEElEEEEENSK_INS5_IJNS5_IJNS5_IJNSA_ILi8EEESC_NSA_ILi4EEEEEEiEEENS5_IJNS5_IJNSA_ILi16EEESC_SC_EEEiEEEiEEENS5_IJNS5_IJNS5_IJSG_SU_NSA_ILi1024EEEEEENSA_ILi4096EEEEEENS5_IJNS5_IJSB_NSA_ILi512EEENSA_ILi32EEEEEElEEElEEEEEEEESJ_NS5_IJlSB_lEEENS4_8TiledMMAINS4_8MMA_AtomIJNS4_4SM904GMMA6SPARSE29GMMA_64x256x32_F32BF16BF16_SSILNS1D_5MajorE0ELS1G_0ELNS1D_7ScaleInE1ELS1H_1ELNS1D_9SparseSelE0EEEEEENSK_INS5_IJSB_SB_SB_EEENS5_IJNSA_ILi0EEES1M_S1M_EEEEENS5_IJNS4_10UnderscoreES1P_S1P_EEEEENS4_23SM90_TMA_LOAD_MULTICASTENS4_14ComposedLayoutINS4_7SwizzleILi2ELi4ELi3EEENS4_25smem_sparse_ptr_flag_bitsILi2ELi16EEENSK_INS5_IJNS5_IJSB_SQ_EEENS5_IJSC_S13_EEEEEENS5_IJNS5_IJS1M_SG_EEESN_EEEEEEEvNS4_8identityENS4_13SM90_TMA_LOADENS1T_INS1U_ILi3ELi4ELi3EEENS4_18smem_ptr_flag_bitsILi16EEENSK_INS5_IJSQ_SG_EEENS5_IJSG_SB_EEEEEEEvS25_EENS_8epilogue10collective6detail29Sm90TmaWarpSpecializedAdapterINS2G_15DefaultEpilogueIfNS5_IJSB_llEEES2K_NS2F_6thread17LinearCombinationIfLi1EffLNS2L_9ScaleType4KindE0ELNS_15FloatRoundStyleE2EfEENS1_15EpilogueDefaultEEEEEvvEEEEvNT_6ParamsE:
        .type           _ZN7cutlass13device_kernelINS_4gemm6kernel13GemmUniversalIN4cute5tupleIJiiiiEEENS1_10collective13CollectiveMmaINS1_40MainloopSm90TmaGmmaWarpSpecializedSparseILi6ENS5_IJNS4_1CILi1EEENSA_ILi2EEESB_EEENS1_32KernelTmaWarpSpecializedPingpongEEENS5_IJNSA_ILi64EEENSA_ILi256EEESG_EEENS_10bfloat16_tENS5_IJNS4_6LayoutINS5_IJiNS5_IJSC_iEEEiEEENS5_IJlNS5_IJSB_SC_EEElEEEEENSK_INS5_IJNS5_IJNS5_IJNSA_ILi8EEESC_NSA_ILi4EEEEEEiEEENS5_IJNS5_IJNSA_ILi16EEESC_SC_EEEiEEEiEEENS5_IJNS5_IJNS5_IJSG_SU_NSA_ILi1024EEEEEENSA_ILi4096EEEEEENS5_IJNS5_IJSB_NSA_ILi512EEENSA_ILi32EEEEEElEEElEEEEEEEESJ_NS5_IJlSB_lEEENS4_8TiledMMAINS4_8MMA_AtomIJNS4_4SM904GMMA6SPARSE29GMMA_64x256x32_F32BF16BF16_SSILNS1D_5MajorE0ELS1G_0ELNS1D_7ScaleInE1ELS1H_1ELNS1D_9SparseSelE0EEEEEENSK_INS5_IJSB_SB_SB_EEENS5_IJNSA_ILi0EEES1M_S1M_EEEEENS5_IJNS4_10UnderscoreES1P_S1P_EEEEENS4_23SM90_TMA_LOAD_MULTICASTENS4_14ComposedLayoutINS4_7SwizzleILi2ELi4ELi3EEENS4_25smem_sparse_ptr_flag_bitsILi2ELi16EEENSK_INS5_IJNS5_IJSB_SQ_EEENS5_IJSC_S13_EEEEEENS5_IJNS5_IJS1M_SG_EEESN_EEEEEEEvNS4_8identityENS4_13SM90_TMA_LOADENS1T_INS1U_ILi3ELi4ELi3EEENS4_18smem_ptr_flag_bitsILi16EEENSK_INS5_IJSQ_SG_EEENS5_IJSG_SB_EEEEEEEvS25_EENS_8epilogue10collective6detail29Sm90TmaWarpSpecializedAdapterINS2G_15DefaultEpilogueIfNS5_IJSB_llEEES2K_NS2F_6thread17LinearCombinationIfLi1EffLNS2L_9ScaleType4KindE0ELNS_15FloatRoundStyleE2EfEENS1_15EpilogueDefaultEEEEEvvEEEEvNT_6ParamsE,@function
        .size           _ZN7cutlass13device_kernelINS_4gemm6kernel13GemmUniversalIN4cute5tupleIJiiiiEEENS1_10collective13CollectiveMmaINS1_40MainloopSm90TmaGmmaWarpSpecializedSparseILi6ENS5_IJNS4_1CILi1EEENSA_ILi2EEESB_EEENS1_32KernelTmaWarpSpecializedPingpongEEENS5_IJNSA_ILi64EEENSA_ILi256EEESG_EEENS_10bfloat16_tENS5_IJNS4_6LayoutINS5_IJiNS5_IJSC_iEEEiEEENS5_IJlNS5_IJSB_SC_EEElEEEEENSK_INS5_IJNS5_IJNS5_IJNSA_ILi8EEESC_NSA_ILi4EEEEEEiEEENS5_IJNS5_IJNSA_ILi16EEESC_SC_EEEiEEEiEEENS5_IJNS5_IJNS5_IJSG_SU_NSA_ILi1024EEEEEENSA_ILi4096EEEEEENS5_IJNS5_IJSB_NSA_ILi512EEENSA_ILi32EEEEEElEEElEEEEEEEESJ_NS5_IJlSB_lEEENS4_8TiledMMAINS4_8MMA_AtomIJNS4_4SM904GMMA6SPARSE29GMMA_64x256x32_F32BF16BF16_SSILNS1D_5MajorE0ELS1G_0ELNS1D_7ScaleInE1ELS1H_1ELNS1D_9SparseSelE0EEEEEENSK_INS5_IJSB_SB_SB_EEENS5_IJNSA_ILi0EEES1M_S1M_EEEEENS5_IJNS4_10UnderscoreES1P_S1P_EEEEENS4_23SM90_TMA_LOAD_MULTICASTENS4_14ComposedLayoutINS4_7SwizzleILi2ELi4ELi3EEENS4_25smem_sparse_ptr_flag_bitsILi2ELi16EEENSK_INS5_IJNS5_IJSB_SQ_EEENS5_IJSC_S13_EEEEEENS5_IJNS5_IJS1M_SG_EEESN_EEEEEEEvNS4_8identityENS4_13SM90_TMA_LOADENS1T_INS1U_ILi3ELi4ELi3EEENS4_18smem_ptr_flag_bitsILi16EEENSK_INS5_IJSQ_SG_EEENS5_IJSG_SB_EEEEEEEvS25_EENS_8epilogue10collective6detail29Sm90TmaWarpSpecializedAdapterINS2G_15DefaultEpilogueIfNS5_IJSB_llEEES2K_NS2F_6thread17LinearCombinationIfLi1EffLNS2L_9ScaleType4KindE0ELNS_15FloatRoundStyleE2EfEENS1_15EpilogueDefaultEEEEEvvEEEEvNT_6ParamsE,(.L_x_324 - _ZN7cutlass13device_kernelINS_4gemm6kernel13GemmUniversalIN4cute5tupleIJiiiiEEENS1_10collective13CollectiveMmaINS1_40MainloopSm90TmaGmmaWarpSpecializedSparseILi6ENS5_IJNS4_1CILi1EEENSA_ILi2EEESB_EEENS1_32KernelTmaWarpSpecializedPingpongEEENS5_IJNSA_ILi64EEENSA_ILi256EEESG_EEENS_10bfloat16_tENS5_IJNS4_6LayoutINS5_IJiNS5_IJSC_iEEEiEEENS5_IJlNS5_IJSB_SC_EEElEEEEENSK_INS5_IJNS5_IJNS5_IJNSA_ILi8EEESC_NSA_ILi4EEEEEEiEEENS5_IJNS5_IJNSA_ILi16EEESC_SC_EEEiEEEiEEENS5_IJNS5_IJNS5_IJSG_SU_NSA_ILi1024EEEEEENSA_ILi4096EEEEEENS5_IJNS5_IJSB_NSA_ILi512EEENSA_ILi32EEEEEElEEElEEEEEEEESJ_NS5_IJlSB_lEEENS4_8TiledMMAINS4_8MMA_AtomIJNS4_4SM904GMMA6SPARSE29GMMA_64x256x32_F32BF16BF16_SSILNS1D_5MajorE0ELS1G_0ELNS1D_7ScaleInE1ELS1H_1ELNS1D_9SparseSelE0EEEEEENSK_INS5_IJSB_SB_SB_EEENS5_IJNSA_ILi0EEES1M_S1M_EEEEENS5_IJNS4_10UnderscoreES1P_S1P_EEEEENS4_23SM90_TMA_LOAD_MULTICASTENS4_14ComposedLayoutINS4_7SwizzleILi2ELi4ELi3EEENS4_25smem_sparse_ptr_flag_bitsILi2ELi16EEENSK_INS5_IJNS5_IJSB_SQ_EEENS5_IJSC_S13_EEEEEENS5_IJNS5_IJS1M_SG_EEESN_EEEEEEEvNS4_8identityENS4_13SM90_TMA_LOADENS1T_INS1U_ILi3ELi4ELi3EEENS4_18smem_ptr_flag_bitsILi16EEENSK_INS5_IJSQ_SG_EEENS5_IJSG_SB_EEEEEEEvS25_EENS_8epilogue10collective6detail29Sm90TmaWarpSpecializedAdapterINS2G_15DefaultEpilogueIfNS5_IJSB_llEEES2K_NS2F_6thread17LinearCombinationIfLi1EffLNS2L_9ScaleType4KindE0ELNS_15FloatRoundStyleE2EfEENS1_15EpilogueDefaultEEEEEvvEEEEvNT_6ParamsE)
        .other          _ZN7cutlass13device_kernelINS_4gemm6kernel13GemmUniversalIN4cute5tupleIJiiiiEEENS1_10collective13CollectiveMmaINS1_40MainloopSm90TmaGmmaWarpSpecializedSparseILi6ENS5_IJNS4_1CILi1EEENSA_ILi2EEESB_EEENS1_32KernelTmaWarpSpecializedPingpongEEENS5_IJNSA_ILi64EEENSA_ILi256EEESG_EEENS_10bfloat16_tENS5_IJNS4_6LayoutINS5_IJiNS5_IJSC_iEEEiEEENS5_IJlNS5_IJSB_SC_EEElEEEEENSK_INS5_IJNS5_IJNS5_IJNSA_ILi8EEESC_NSA_ILi4EEEEEEiEEENS5_IJNS5_IJNSA_ILi16EEESC_SC_EEEiEEEiEEENS5_IJNS5_IJNS5_IJSG_SU_NSA_ILi1024EEEEEENSA_ILi4096EEEEEENS5_IJNS5_IJSB_NSA_ILi512EEENSA_ILi32EEEEEElEEElEEEEEEEESJ_NS5_IJlSB_lEEENS4_8TiledMMAINS4_8MMA_AtomIJNS4_4SM904GMMA6SPARSE29GMMA_64x256x32_F32BF16BF16_SSILNS1D_5MajorE0ELS1G_0ELNS1D_7ScaleInE1ELS1H_1ELNS1D_9SparseSelE0EEEEEENSK_INS5_IJSB_SB_SB_EEENS5_IJNSA_ILi0EEES1M_S1M_EEEEENS5_IJNS4_10UnderscoreES1P_S1P_EEEEENS4_23SM90_TMA_LOAD_MULTICASTENS4_14ComposedLayoutINS4_7SwizzleILi2ELi4ELi3EEENS4_25smem_sparse_ptr_flag_bitsILi2ELi16EEENSK_INS5_IJNS5_IJSB_SQ_EEENS5_IJSC_S13_EEEEEENS5_IJNS5_IJS1M_SG_EEESN_EEEEEEEvNS4_8identityENS4_13SM90_TMA_LOADENS1T_INS1U_ILi3ELi4ELi3EEENS4_18smem_ptr_flag_bitsILi16EEENSK_INS5_IJSQ_SG_EEENS5_IJSG_SB_EEEEEEEvS25_EENS_8epilogue10collective6detail29Sm90TmaWarpSpecializedAdapterINS2G_15DefaultEpilogueIfNS5_IJSB_llEEES2K_NS2F_6thread17LinearCombinationIfLi1EffLNS2L_9ScaleType4KindE0ELNS_15FloatRoundStyleE2EfEENS1_15EpilogueDefaultEEEEEvvEEEEvNT_6ParamsE,@"STO_CUDA_ENTRY STV_DEFAULT"
_ZN7cutlass13device_kernelINS_4gemm6kernel13GemmUniversalIN4cute5tupleIJiiiiEEENS1_10collective13CollectiveMmaINS1_40MainloopSm90TmaGmmaWarpSpecializedSparseILi6ENS5_IJNS4_1CILi1EEENSA_ILi2EEESB_EEENS1_32KernelTmaWarpSpecializedPingpongEEENS5_IJNSA_ILi64EEENSA_ILi256EEESG_EEENS_10bfloat16_tENS5_IJNS4_6LayoutINS5_IJiNS5_IJSC_iEEEiEEENS5_IJlNS5_IJSB_SC_EEElEEEEENSK_INS5_IJNS5_IJNS5_IJNSA_ILi8EEESC_NSA_ILi4EEEEEEiEEENS5_IJNS5_IJNSA_ILi16EEESC_SC_EEEiEEEiEEENS5_IJNS5_IJNS5_IJSG_SU_NSA_ILi1024EEEEEENSA_ILi4096EEEEEENS5_IJNS5_IJSB_NSA_ILi512EEENSA_ILi32EEEEEElEEElEEEEEEEESJ_NS5_IJlSB_lEEENS4_8TiledMMAINS4_8MMA_AtomIJNS4_4SM904GMMA6SPARSE29GMMA_64x256x32_F32BF16BF16_SSILNS1D_5MajorE0ELS1G_0ELNS1D_7ScaleInE1ELS1H_1ELNS1D_9SparseSelE0EEEEEENSK_INS5_IJSB_SB_SB_EEENS5_IJNSA_ILi0EEES1M_S1M_EEEEENS5_IJNS4_10UnderscoreES1P_S1P_EEEEENS4_23SM90_TMA_LOAD_MULTICASTENS4_14ComposedLayoutINS4_7SwizzleILi2ELi4ELi3EEENS4_25smem_sparse_ptr_flag_bitsILi2ELi16EEENSK_INS5_IJNS5_IJSB_SQ_EEENS5_IJSC_S13_EEEEEENS5_IJNS5_IJS1M_SG_EEESN_EEEEEEEvNS4_8identityENS4_13SM90_TMA_LOADENS1T_INS1U_ILi3ELi4ELi3EEENS4_18smem_ptr_flag_bitsILi16EEENSK_INS5_IJSQ_SG_EEENS5_IJSG_SB_EEEEEEEvS25_EENS_8epilogue10collective6detail29Sm90TmaWarpSpecializedAdapterINS2G_15DefaultEpilogueIfNS5_IJSB_llEEES2K_NS2F_6thread17LinearCombinationIfLi1EffLNS2L_9ScaleType4KindE0ELNS_15FloatRoundStyleE2EfEENS1_15EpilogueDefaultEEEEEvvEEEEvNT_6ParamsE:
[----:B------:R-:W-:Y:S01]  /*0000*/  LDC R1, c[0x0][0x28] ;  /* 0x00000a00ff017b82 */ /* 0x000fe20000000800 */
[----:B------:R-:W0:Y:S01]  /*0010*/  S2R R14, SR_TID.X ;  /* 0x00000000000e7919 */ /* 0x000e220000002100 */
[----:B------:R-:W-:Y:S01]  /*0020*/  ELECT P0, URZ, PT ;  /* 0x00000000003f782f */ /* 0x000fe20003800000 */
[----:B------:R-:W-:Y:S01]  /*0030*/  BSSY B0, `(.L_x_0) ;  /* 0x0000012000007945 */ /* 0x000fe20003800000 */
[--C-:B0-----:R-:W-:Y:S02]  /*0040*/  SHF.R.U32.HI R0, RZ, 0x5, R14.reuse ;  /* 0x00000005ff007819 */ /* 0x101fe4000001160e */
[----:B------:R-:W-:-:S03]  /*0050*/  SHF.R.U32.HI R4, RZ, 0x7, R14 ;  /* 0x00000007ff047819 */ /* 0x000fc6000001160e */
[----:B------:R-:W0:Y:S04]  /*0060*/  SHFL.IDX PT, R2, R0, RZ, 0x1f ;  /* 0x00001fff00027589 */ /* 0x000e2800000e0000 */
[----:B------:R1:W2:Y:S01]  /*0070*/  SHFL.IDX PT, R5, R4, RZ, 0x1f ;  /* 0x00001fff04057589 */ /* 0x0002a200000e0000 */
[----:B0-----:R-:W-:-:S13]  /*0080*/  ISETP.NE.OR P0, PT, R2, RZ, !P0 ;  /* 0x000000ff0200720c */ /* 0x001fda0004705670 */
[----:B-12---:R-:W-:Y:S05]  /*0090*/  @P0 BRA `(.L_x_1) ;  /* 0x00000000002c0947 */ /* 0x006fea0003800000 */
[----:B------:R-:W-:Y:S02]  /*00a0*/  ULDC.64 UR4, c[0x0][0x198] ;  /* 0x0000660000047ab9 */ /* 0x000fe40000000a00 */
[----:B------:R-:W-:Y:S02]  /*00b0*/  UIADD3 UR6, UP0, UR4, 0xf0, URZ ;  /* 0x000000f004067890 */ /* 0x000fe4000ff1e03f */
[----:B------:R-:W-:Y:S02]  /*00c0*/  UIADD3 UR8, UP1, UR4, 0x1f0, URZ ;  /* 0x000001f004087890 */ /* 0x000fe4000ff3e03f */
[----:B------:R-:W-:Y:S02]  /*00d0*/  UIADD3 UR4, UP2, UR4, 0x2f0, URZ ;  /* 0x000002f004047890 */ /* 0x000fe4000ff5e03f */
[----:B------:R-:W-:Y:S02]  /*00e0*/  UIADD3.X UR7, URZ, UR5, URZ, UP0, !UPT ;  /* 0x000000053f077290 */ /* 0x000fe400087fe43f */
[----:B------:R-:W-:-:S02]  /*00f0*/  UIADD3.X UR9, URZ, UR5, URZ, UP1, !UPT ;  /* 0x000000053f097290 */ /* 0x000fc40008ffe43f */
[----:B------:R-:W-:-:S05]  /*0100*/  UIADD3.X UR5, URZ, UR5, URZ, UP2, !UPT ;  /* 0x000000053f057290 */ /* 0x000fca00097fe43f */
[----:B------:R0:W-:Y:S02]  /*0110*/  UTMACCTL.PF [UR6] ;  /* 0x00000000060079b9 */ /* 0x0001e40008040000 */
[----:B------:R0:W-:Y:S02]  /*0120*/  UTMACCTL.PF [UR8] ;  /* 0x00000000080079b9 */ /* 0x0001e40008040000 */
[----:B------:R0:W-:Y:S02]  /*0130*/  UTMACCTL.PF [UR4] ;  /* 0x00000000040079b9 */ /* 0x0001e40008040000 */
[----:B0-----:R-:W-:Y:S01]  /*0140*/  NOP ;  /* 0x0000000000007918 */ /* 0x001fe20000000000 */
.L_x_1:
[----:B------:R-:W-:Y:S05]  /*0150*/  BSYNC B0 ;  /* 0x0000000000007941 */ /* 0x000fea0003800000 */
.L_x_0:
[----:B------:R-:W0:Y:S01]  /*0160*/  SHFL.IDX PT, R6, R0, RZ, 0x1f ;  /* 0x00001fff00067589 */ /* 0x000e2200000e0000 */
[----:B------:R-:W-:Y:S02]  /*0170*/  SHF.R.S32.HI R3, RZ, 0x1f, R14 ;  /* 0x0000001fff037819 */ /* 0x000fe4000001140e */
[----:B0-----:R-:W-:-:S13]  /*0180*/  ISETP.NE.AND P0, PT, R6, RZ, PT ;  /* 0x000000ff0600720c */ /* 0x001fda0003f05270 */
[----:B------:R-:W-:Y:S05]  /*0190*/  @P0 BRA `(.L_x_2) ;  /* 0x0000000000680947 */ /* 0x000fea0003800000 */
[----:B------:R-:W0:Y:S01]  /*01a0*/  S2UR UR8, SR_CgaCtaId ;  /* 0x00000000000879c3 */ /* 0x000e220000008800 */
[----:B------:R-:W-:Y:S01]  /*01b0*/  UMOV UR4, 0x400 ;  /* 0x0000040000047882 */ /* 0x000fe20000000000 */
[----:B------:R-:W-:Y:S01]  /*01c0*/  UMOV UR5, 0x1 ;  /* 0x0000000100057882 */ /* 0x000fe20000000000 */
[----:B------:R-:W-:Y:S01]  /*01d0*/  UMOV UR6, 0x2 ;  /* 0x0000000200067882 */ /* 0x000fe20000000000 */
[----:B------:R-:W-:Y:S01]  /*01e0*/  ELECT P0, URZ, PT ;  /* 0x00000000003f782f */ /* 0x000fe20003800000 */
[----:B------:R-:W-:-:S04]  /*01f0*/  UIADD3 UR6, -UR6, 0x100000, URZ ;  /* 0x0010000006067890 */ /* 0x000fc8000fffe13f */
[----:B------:R-:W-:Y:S02]  /*0200*/  USHF.L.U32 UR7, UR6, 0xb, URZ ;  /* 0x0000000b06077899 */ /* 0x000fe4000800063f */
[----:B------:R-:W-:Y:S02]  /*0210*/  USHF.L.U32 UR6, UR6, 0x1, URZ ;  /* 0x0000000106067899 */ /* 0x000fe4000800063f */
[----:B0-----:R-:W-:Y:S02]  /*0220*/  ULEA UR8, UR8, UR4, 0x18 ;  /* 0x0000000408087291 */ /* 0x001fe4000f8ec03f */
[----:B------:R-:W-:-:S04]  /*0230*/  UIADD3 UR4, -UR5, 0x100000, URZ ;  /* 0x0010000005047890 */ /* 0x000fc8000fffe13f */
[----:B------:R-:W-:Y:S02]  /*0240*/  USHF.L.U32 UR5, UR4, 0xb, URZ ;  /* 0x0000000b04057899 */ /* 0x000fe4000800063f */
[----:B------:R-:W-:Y:S01]  /*0250*/  USHF.L.U32 UR4, UR4, 0x1, URZ ;  /* 0x0000000104047899 */ /* 0x000fe2000800063f */
[----:B------:R-:W0:Y:S11]  /*0260*/  FENCE.VIEW.ASYNC.S ;  /* 0x00000000000073c6 */ /* 0x000e360000000000 */
[----:B0-----:R0:W1:Y:S01]  /*0270*/  SYNCS.EXCH.64 URZ, [UR8], UR4 ;  /* 0x00000004083f75b2 */ /* 0x0010620008000100 */
[----:B------:R0:W2:Y:S01]  /*0280*/  SYNCS.EXCH.64 URZ, [UR8+0x30], UR6 ;  /* 0x00003006083f75b2 */ /* 0x0000a20008000100 */
[----:B------:R0:W3:Y:S01]  /*0290*/  SYNCS.EXCH.64 URZ, [UR8+0x8], UR4 ;  /* 0x00000804083f75b2 */ /* 0x0000e20008000100 */
[----:B------:R0:W4:Y:S01]  /*02a0*/  SYNCS.EXCH.64 URZ, [UR8+0x38], UR6 ;  /* 0x00003806083f75b2 */ /* 0x0001220008000100 */
[----:B------:R0:W0:Y:S01]  /*02b0*/  SYNCS.EXCH.64 URZ, [UR8+0x10], UR4 ;  /* 0x00001004083f75b2 */ /* 0x0000220008000100 */
[----:B------:R0:W0:Y:S01]  /*02c0*/  SYNCS.EXCH.64 URZ, [UR8+0x40], UR6 ;  /* 0x00004006083f75b2 */ /* 0x0000220008000100 */
[----:B------:R0:W0:Y:S01]  /*02d0*/  SYNCS.EXCH.64 URZ, [UR8+0x18], UR4 ;  /* 0x00001804083f75b2 */ /* 0x0000220008000100 */
[----:B------:R0:W0:Y:S01]  /*02e0*/  SYNCS.EXCH.64 URZ, [UR8+0x48], UR6 ;  /* 0x00004806083f75b2 */ /* 0x0000220008000100 */
[----:B------:R0:W0:Y:S01]  /*02f0*/  SYNCS.EXCH.64 URZ, [UR8+0x20], UR4 ;  /* 0x00002004083f75b2 */ /* 0x0000220008000100 */
[----:B------:R0:W0:Y:S01]  /*0300*/  SYNCS.EXCH.64 URZ, [UR8+0x50], UR6 ;  /* 0x00005006083f75b2 */ /* 0x0000220008000100 */
[----:B------:R0:W0:Y:S01]  /*0310*/  SYNCS.EXCH.64 URZ, [UR8+0x28], UR4 ;  /* 0x00002804083f75b2 */ /* 0x0000220008000100 */
[----:B------:R0:W0:Y:S01]  /*0320*/  SYNCS.EXCH.64 URZ, [UR8+0x58], UR6 ;  /* 0x00005806083f75b2 */ /* 0x0000220008000100 */
[----:B------:R-:W-:Y:S01]  /*0330*/  NOP ;  /* 0x0000000000007918 */ /* 0x000fe20000000000 */
.L_x_2:
[----:B------:R-:W5:Y:S01]  /*0340*/  SHFL.IDX PT, R10, R0, RZ, 0x1f ;  /* 0x00001fff000a7589 */ /* 0x000f6200000e0000 */
[----:B------:R-:W-:Y:S01]  /*0350*/  LEA.HI R3, R3, R14, RZ, 0x7 ;  /* 0x0000000e03037211 */ /* 0x000fe200078f38ff */
[----:B------:R-:W1:Y:S01]  /*0360*/  S2UR UR13, SR_CTAID.X ;  /* 0x00000000000d79c3 */ /* 0x000e620000002500 */
[----:B------:R-:W-:Y:S01]  /*0370*/  ELECT P0, URZ, PT ;  /* 0x00000000003f782f */ /* 0x000fe20003800000 */
[----:B------:R-:W2:Y:S01]  /*0380*/  SHFL.IDX PT, R9, R0, RZ, 0x1f ;  /* 0x00001fff00097589 */ /* 0x000ea200000e0000 */
[----:B------:R-:W-:Y:S02]  /*0390*/  LOP3.LUT R3, R3, 0xffffff80, RZ, 0xc0, !PT ;  /* 0xffffff8003037812 */ /* 0x000fe400078ec0ff */
[----:B------:R-:W-:Y:S01]  /*03a0*/  ELECT P1, URZ, PT ;  /* 0x00000000003f782f */ /* 0x000fe20003820000 */
[----:B------:R-:W-:Y:S01]  /*03b0*/  NOP ;  /* 0x0000000000007918 */ /* 0x000fe20000000000 */
[----:B------:R-:W3:Y:S01]  /*03c0*/  S2R R16, SR_CTAID.Y ;  /* 0x0000000000107919 */ /* 0x000ee20000002600 */
[----:B0-----:R-:W-:Y:S01]  /*03d0*/  ULDC UR4, c[0x0][0x150] ;  /* 0x0000540000047ab9 */ /* 0x001fe20000000800 */
[----:B------:R-:W-:Y:S01]  /*03e0*/  IMAD.IADD R15, R14, 0x1, -R3 ;  /* 0x000000010e0f7824 */ /* 0x000fe200078e0a03 */
[----:B------:R-:W0:Y:S01]  /*03f0*/  LDC R25, c[0x0][0x148] ;  /* 0x00005200ff197b82 */ /* 0x000e220000000800 */
[----:B------:R3:W4:Y:S01]  /*0400*/  SHFL.IDX PT, R11, R4, RZ, 0x1f ;  /* 0x00001fff040b7589 */ /* 0x00072200000e0000 */
[----:B------:R-:W-:Y:S01]  /*0410*/  UMOV UR12, 0x80 ;  /* 0x00000080000c7882 */ /* 0x000fe20000000000 */
[----:B------:R-:W-:Y:S01]  /*0420*/  NOP ;  /* 0x0000000000007918 */ /* 0x000fe20000000000 */
[----:B------:R-:W-:Y:S01]  /*0430*/  SHF.R.S32.HI R22, RZ, 0x1f, R15 ;  /* 0x0000001fff167819 */ /* 0x000fe2000001140f */
[C---:B------:R-:W-:Y:S01]  /*0440*/  VIADD R38, R5.reuse, 0xffffffff ;  /* 0xffffffff05267836 */ /* 0x040fe20000000000 */
[----:B------:R-:W-:-:S02]  /*0450*/  ISETP.NE.AND P2, PT, R5, RZ, PT ;  /* 0x000000ff0500720c */ /* 0x000fc40003f45270 */
[----:B------:R-:W-:Y:S02]  /*0460*/  LEA.HI R3, R22, R15, RZ, 0x3 ;  /* 0x0000000f16037211 */ /* 0x000fe400078f18ff */
[----:B------:R-:W-:Y:S02]  /*0470*/  ISETP.GE.U32.AND P5, PT, R38, 0x2, PT ;  /* 0x000000022600780c */ /* 0x000fe40003fa6070 */
[--C-:B------:R-:W-:Y:S02]  /*0480*/  SHF.R.S32.HI R7, RZ, 0x3, R3.reuse ;  /* 0x00000003ff077819 */ /* 0x100fe40000011403 */
[----:B-----5:R-:W-:Y:S02]  /*0490*/  ISETP.NE.OR P0, PT, R10, RZ, !P0 ;  /* 0x000000ff0a00720c */ /* 0x020fe40004705670 */
[----:B------:R-:W-:Y:S01]  /*04a0*/  SHF.R.S32.HI R8, RZ, 0x1f, R3 ;  /* 0x0000001fff087819 */ /* 0x000fe20000011403 */
[----:B------:R-:W5:Y:S01]  /*04b0*/  LDC R10, c[0x0][0x140] ;  /* 0x00005000ff0a7b82 */ /* 0x000f620000000800 */
[----:B--2---:R-:W-:-:S02]  /*04c0*/  ISETP.NE.OR P1, PT, R9, RZ, !P1 ;  /* 0x000000ff0900720c */ /* 0x004fc40004f25670 */
[----:B------:R-:W-:Y:S02]  /*04d0*/  LEA.HI R8, R8, R7, RZ, 0x2 ;  /* 0x0000000708087211 */ /* 0x000fe400078f10ff */
[----:B-1----:R-:W-:Y:S02]  /*04e0*/  I2FP.F32.U32 R0, UR13 ;  /* 0x0000000d00007c45 */ /* 0x002fe40008201000 */
[----:B------:R-:W-:Y:S01]  /*04f0*/  LOP3.LUT R8, R8, 0xfffffffc, RZ, 0xc0, !PT ;  /* 0xfffffffc08087812 */ /* 0x000fe200078ec0ff */
[----:B------:R-:W1:Y:S01]  /*0500*/  LDC R9, c[0x0][0x144] ;  /* 0x00005100ff097b82 */ /* 0x000e620000000800 */
[----:B------:R-:W-:Y:S01]  /*0510*/  SHF.R.S32.HI R3, RZ, 0x1f, R2 ;  /* 0x0000001fff037819 */ /* 0x000fe20000011402 */
[----:B------:R-:W-:Y:S01]  /*0520*/  VOTEU.ALL UP0, P0 ;  /* 0x00000000003f7886 */ /* 0x000fe20000000000 */
[----:B------:R-:W-:Y:S01]  /*0530*/  FMUL R0, R0, UR4 ;  /* 0x0000000400007c20 */ /* 0x000fe20008400000 */
[----:B---3--:R-:W-:Y:S01]  /*0540*/  I2FP.F32.U32 R4, R16 ;  /* 0x0000001000047245 */ /* 0x008fe20000201000 */
[----:B------:R-:W-:Y:S01]  /*0550*/  ULDC UR4, c[0x0][0x154] ;  /* 0x0000550000047ab9 */ /* 0x000fe20000000800 */
[----:B------:R-:W-:Y:S01]  /*0560*/  VOTEU.ALL UP1, P1 ;  /* 0x00000000003f7886 */ /* 0x000fe20000820000 */
[----:B------:R-:W-:Y:S01]  /*0570*/  IMAD.IADD R8, R7, 0x1, -R8 ;  /* 0x0000000107087824 */ /* 0x000fe200078e0a08 */
[----:B------:R-:W2:Y:S01]  /*0580*/  @!UP0 S2UR UR7, SR_CgaCtaId ;  /* 0x00000000000789c3 */ /* 0x000ea20000008800 */
[----:B------:R-:W-:Y:S01]  /*0590*/  SHF.R.S32.HI R7, RZ, 0x1f, R6 ;  /* 0x0000001fff077819 */ /* 0x000fe20000011406 */
[----:B------:R-:W-:Y:S01]  /*05a0*/  FMUL R4, R4, UR4 ;  /* 0x0000000404047c20 */ /* 0x000fe20008400000 */
[----:B------:R-:W-:Y:S01]  /*05b0*/  LEA.HI R3, R3, R2, RZ, 0x2 ;  /* 0x0000000203037211 */ /* 0x000fe200078f10ff */
[----:B------:R-:W3:Y:S01]  /*05c0*/  F2I.U32.TRUNC.NTZ R0, R0 ;  /* 0x0000000000007305 */ /* 0x000ee2000020f000 */
[----:B------:R-:W-:Y:S01]  /*05d0*/  LEA.HI R7, R7, R6, RZ, 0x2 ;  /* 0x0000000607077211 */ /* 0x000fe200078f10ff */
[----:B------:R-:W-:Y:S01]  /*05e0*/  UMOV UR4, 0x20 ;  /* 0x0000002000047882 */ /* 0x000fe20000000000 */
[----:B------:R-:W-:Y:S01]  /*05f0*/  LOP3.LUT R3, R3, 0xfffffffc, RZ, 0xc0, !PT ;  /* 0xfffffffc03037812 */ /* 0x000fe200078ec0ff */
[----:B------:R-:W4:Y:S01]  /*0600*/  @!UP1 S2UR UR11, SR_CgaCtaId ;  /* 0x00000000000b99c3 */ /* 0x000f220000008800 */
[----:B------:R-:W-:Y:S01]  /*0610*/  LOP3.LUT R7, R7, 0x3ffffffc, RZ, 0xc0, !PT ;  /* 0x3ffffffc07077812 */ /* 0x000fe200078ec0ff */
[----:B------:R-:W-:Y:S01]  /*0620*/  @!UP0 UMOV UR6, 0x400 ;  /* 0x0000040000068882 */ /* 0x000fe20000000000 */
[----:B------:R-:W-:-:S04]  /*0630*/  @!UP0 UIADD3 UR4, -UR4, 0x100000, URZ ;  /* 0x0010000004048890 */ /* 0x000fc8000fffe13f */
[----:B------:R-:W-:Y:S02]  /*0640*/  @!UP0 USHF.L.U32 UR5, UR4, 0xb, URZ ;  /* 0x0000000b04058899 */ /* 0x000fe4000800063f */
[----:B------:R-:W-:Y:S01]  /*0650*/  @!UP0 USHF.L.U32 UR4, UR4, 0x1, URZ ;  /* 0x0000000104048899 */ /* 0x000fe2000800063f */
[----:B------:R-:W0:Y:S01]  /*0660*/  F2I.U32.TRUNC.NTZ R4, R4 ;  /* 0x0000000400047305 */ /* 0x000e22000020f000 */
[----:B------:R-:W-:Y:S01]  /*0670*/  IMAD.IADD R13, R2, 0x1, -R3 ;  /* 0x00000001020d7824 */ /* 0x000fe200078e0a03 */
[----:B------:R-:W-:Y:S01]  /*0680*/  @!UP1 UMOV UR10, 0x400 ;  /* 0x00000400000a9882 */ /* 0x000fe20000000000 */
[----:B------:R-:W-:Y:S01]  /*0690*/  IMAD.IADD R7, R6, 0x1, -R7 ;  /* 0x0000000106077824 */ /* 0x000fe200078e0a07 */
[----:B------:R-:W-:Y:S01]  /*06a0*/  VOTEU.ALL UP2, P1 ;  /* 0x00000000003f7886 */ /* 0x000fe20000840000 */
[----:B------:R-:W-:Y:S01]  /*06b0*/  VOTEU.ALL UP3, P1 ;  /* 0x00000000003f7886 */ /* 0x000fe20000860000 */
[----:B------:R-:W-:Y:S01]  /*06c0*/  VOTEU.ALL UP4, P1 ;  /* 0x00000000003f7886 */ /* 0x000fe20000880000 */
[----:B------:R-:W-:Y:S01]  /*06d0*/  IMAD R7, R7, 0x4, R8 ;  /* 0x0000000407077824 */ /* 0x000fe200078e0208 */
[----:B------:R-:W-:Y:S01]  /*06e0*/  VOTEU.ALL UP5, P1 ;  /* 0x00000000003f7886 */ /* 0x000fe200008a0000 */
[----:B------:R-:W-:Y:S01]  /*06f0*/  ISETP.NE.AND P1, PT, R13, 0x3, PT ;  /* 0x000000030d00780c */ /* 0x000fe20003f25270 */
[----:B---3--:R-:W-:Y:S01]  /*0700*/  IMAD.MOV R0, RZ, RZ, -R0 ;  /* 0x000000ffff007224 */ /* 0x008fe200078e0a00 */
[----:B-----5:R-:W-:Y:S01]  /*0710*/  ISETP.EQ.U32.AND P3, PT, R10, 0x1, PT ;  /* 0x000000010a00780c */ /* 0x020fe20003f62070 */
[----:B--2---:R-:W-:Y:S01]  /*0720*/  @!UP0 ULEA UR9, UR7, UR6, 0x18 ;  /* 0x0000000607098291 */ /* 0x004fe2000f8ec03f */
[----:B------:R-:W-:Y:S01]  /*0730*/  IMAD.SHL.U32 R12, R7, 0x4, RZ ;  /* 0x00000004070c7824 */ /* 0x000fe200078e00ff */
[----:B------:R-:W-:-:S04]  /*0740*/  @!UP1 UIADD3 UR6, -UR12, 0x100000, URZ ;  /* 0x001000000c069890 */ /* 0x000fc8000fffe13f */
[----:B------:R-:W-:Y:S02]  /*0750*/  @!UP1 USHF.L.U32 UR7, UR6, 0xb, URZ ;  /* 0x0000000b06079899 */ /* 0x000fe4000800063f */
[----:B------:R-:W-:Y:S01]  /*0760*/  @!UP1 USHF.L.U32 UR6, UR6, 0x1, URZ ;  /* 0x0000000106069899 */ /* 0x000fe2000800063f */
[----:B0-----:R-:W-:Y:S01]  /*0770*/  IMAD.MOV R24, RZ, RZ, -R4 ;  /* 0x000000ffff187224 */ /* 0x001fe200078e0a04 */
[----:B------:R-:W-:Y:S01]  /*0780*/  VOTEU.ALL UP0, P0 ;  /* 0x00000000003f7886 */ /* 0x000fe20000000000 */
[----:B------:R-:W-:Y:S01]  /*0790*/  ISETP.EQ.OR P1, PT, R13, RZ, !P1 ;  /* 0x000000ff0d00720c */ /* 0x000fe20004f22670 */
[----:B-1----:R-:W-:Y:S01]  /*07a0*/  IMAD R23, R9, R0, UR13 ;  /* 0x0000000d09177e24 */ /* 0x002fe2000f8e0200 */
[----:B------:R-:W-:Y:S01]  /*07b0*/  LOP3.LUT R12, R7, 0xc, R12, 0x78, !PT ;  /* 0x0000000c070c7812 */ /* 0x000fe200078e780c */
[----:B----4-:R-:W-:Y:S01]  /*07c0*/  @!UP1 ULEA UR10, UR11, UR10, 0x18 ;  /* 0x0000000a0b0a9291 */ /* 0x010fe2000f8ec03f */
[----:B------:R-:W-:Y:S01]  /*07d0*/  IMAD R3, R25, R24, R16 ;  /* 0x0000001819037224 */ /* 0x000fe200078e0210 */
[----:B------:R-:W-:Y:S01]  /*07e0*/  VOTEU.ALL UP1, P0 ;  /* 0x00000000003f7886 */ /* 0x000fe20000020000 */
[----:B------:R-:W-:Y:S01]  /*07f0*/  LOP3.LUT P0, RZ, R15, 0x7, RZ, 0xc0, !PT ;  /* 0x000000070fff7812 */ /* 0x000fe2000780c0ff */
[----:B------:R-:W0:Y:S02]  /*0800*/  FENCE.VIEW.ASYNC.S ;  /* 0x00000000000073c6 */ /* 0x000e240000000000 */
[----:B0-----:R0:W1:Y:S01]  /*0810*/  @!UP0 SYNCS.EXCH.64 URZ, [UR9+0x90], UR4 ;  /* 0x00009004093f85b2 */ /* 0x0010620008000100 */
[----:B------:R-:W-:-:S02]  /*0820*/  ISETP.EQ.AND P1, PT, R5, RZ, P1 ;  /* 0x000000ff0500720c */ /* 0x000fc40000f22270 */
[----:B------:R-:W-:Y:S02]  /*0830*/  ISETP.NE.AND P4, PT, R3, R12, PT ;  /* 0x0000000c0300720c */ /* 0x000fe40003f85270 */
[----:B------:R-:W-:Y:S02]  /*0840*/  ISETP.LT.U32.AND P0, PT, R12, 0x2, !P0 ;  /* 0x000000020c00780c */ /* 0x000fe40004701070 */
[----:B------:R-:W-:Y:S02]  /*0850*/  ISETP.EQ.OR P4, PT, R23, RZ, !P4 ;  /* 0x000000ff1700720c */ /* 0x000fe40006782670 */
[----:B------:R-:W-:Y:S02]  /*0860*/  SEL R7, RZ, 0x1, !P1 ;  /* 0x00000001ff077807 */ /* 0x000fe40004800000 */
[----:B------:R-:W-:Y:S02]  /*0870*/  R2UR UR8, R11 ;  /* 0x000000000b0872ca */ /* 0x000fe400000e0000 */
[----:B------:R-:W-:-:S02]  /*0880*/  PLOP3.LUT P0, PT, P0, P4, PT, 0x80, 0x0 ;  /* 0x000000000000781c */ /* 0x000fc40000709070 */
[----:B------:R-:W-:Y:S01]  /*0890*/  SEL R7, R7, 0x2, P5 ;  /* 0x0000000207077807 */ /* 0x000fe20002800000 */
[----:B------:R0:W2:Y:S01]  /*08a0*/  @!UP1 SYNCS.EXCH.64 URZ, [UR9+0x98], UR4 ;  /* 0x00009804093f95b2 */ /* 0x0000a20008000100 */
[----:B------:R-:W-:Y:S01]  /*08b0*/  NOP ;  /* 0x0000000000007918 */ /* 0x000fe20000000000 */
[----:B------:R0:W3:Y:S01]  /*08c0*/  @!UP2 SYNCS.EXCH.64 URZ, [UR10+0x70], UR6 ;  /* 0x000070060a3fa5b2 */ /* 0x0000e20008000100 */
[----:B------:R0:W4:Y:S01]  /*08d0*/  @!UP3 SYNCS.EXCH.64 URZ, [UR10+0x78], UR6 ;  /* 0x000078060a3fb5b2 */ /* 0x0001220008000100 */
[----:B------:R0:W0:Y:S01]  /*08e0*/  @!UP4 SYNCS.EXCH.64 URZ, [UR10+0x80], UR6 ;  /* 0x000080060a3fc5b2 */ /* 0x0000220008000100 */
[----:B------:R0:W0:Y:S01]  /*08f0*/  @!UP5 SYNCS.EXCH.64 URZ, [UR10+0x88], UR6 ;  /* 0x000088060a3fd5b2 */ /* 0x0000220008000100 */
[----:B------:R-:W-:Y:S01]  /*0900*/  NOP ;  /* 0x0000000000007918 */ /* 0x000fe20000000000 */
[----:B------:R-:W-:Y:S05]  /*0910*/  @!P3 BRA `(.L_x_3) ;  /* 0x000000000008b947 */ /* 0x000fea0003800000 */
[----:B01234-:R-:W-:Y:S01]  /*0920*/  UCGABAR_ARV ;  /* 0x00000000000079c7 */ /* 0x01ffe20008000000 */
[----:B------:R-:W-:Y:S05]  /*0930*/  BRA `(.L_x_4) ;  /* 0x0000000000047947 */ /* 0x000fea0003800000 */
.L_x_3:
[----:B01234-:R-:W-:Y:S01]  /*0940*/  NOP ;  /* 0x0000000000007918 */ /* 0x01ffe20000000000 */
.L_x_4:
[----:B------:R-:W-:Y:S01]  /*0950*/  ULDC.64 UR4, c[0x0][0x698] ;  /* 0x0001a60000047ab9 */ /* 0x000fe20000000a00 */
[----:B------:R-:W-:Y:S01]  /*0960*/  ULDC.64 UR16, c[0x0][0x208] ;  /* 0x0000820000107ab9 */ /* 0x000fe20000000a00 */
[----:B------:R-:W-:-:S04]  /*0970*/  ISETP.NE.U32.AND P1, PT, RZ, UR4, PT ;  /* 0x00000004ff007c0c */ /* 0x000fc8000bf25070 */
[----:B------:R-:W-:-:S13]  /*0980*/  ISETP.NE.AND.EX P1, PT, RZ, UR5, PT, P1 ;  /* 0x00000005ff007c0c */ /* 0x000fda000bf25310 */
[----:B------:R-:W-:Y:S05]  /*0990*/  @!P1 BRA `(.L_x_5) ;  /* 0x00000000001c9947 */ /* 0x000fea0003800000 */
[----:B------:R-:W0:Y:S02]  /*09a0*/  LDC.64 R2, c[0x0][0x698] ;  /* 0x0001a600ff027b82 */ /* 0x000e240000000a00 */
[----:B0-----:R-:W2:Y:S02]  /*09b0*/  LDG.E.64 R2, desc[UR16][R2.64] ;  /* 0x0000001002027981 */ /* 0x001ea4000c1e1b00 */
[----:B--2---:R-:W-:-:S04]  /*09c0*/  ISETP.NE.U32.AND P1, PT, R2, RZ, PT ;  /* 0x000000ff0200720c */ /* 0x004fc80003f25070 */
[----:B------:R-:W-:-:S13]  /*09d0*/  ISETP.NE.AND.EX P1, PT, R3, RZ, PT, P1 ;  /* 0x000000ff0300720c */ /* 0x000fda0003f25310 */
[----:B------:R-:W-:Y:S05]  /*09e0*/  @!P1 BRA `(.L_x_5) ;  /* 0x0000000000089947 */ /* 0x000fea0003800000 */
[----:B------:R0:W5:Y:S01]  /*09f0*/  LD.E R11, desc[UR16][R2.64] ;  /* 0x00000010020b7980 */ /* 0x000162000c101900 */
[----:B------:R-:W-:Y:S05]  /*0a00*/  BRA `(.L_x_6) ;  /* 0x0000000000207947 */ /* 0x000fea0003800000 */
.L_x_5:
[----:B------:R-:W-:Y:S02]  /*0a10*/  ULDC.64 UR4, c[0x0][0x688] ;  /* 0x0001a20000047ab9 */ /* 0x000fe40000000a00 */
[----:B------:R-:W-:-:S04]  /*0a20*/  ISETP.NE.U32.AND P1, PT, RZ, UR4, PT ;  /* 0x00000004ff007c0c */ /* 0x000fc8000bf25070 */
[----:B------:R-:W-:-:S13]  /*0a30*/  ISETP.NE.AND.EX P1, PT, RZ, UR5, PT, P1 ;  /* 0x00000005ff007c0c */ /* 0x000fda000bf25310 */
[----:B------:R-:W-:Y:S05]  /*0a40*/  @!P1 BRA `(.L_x_7) ;  /* 0x00000000000c9947 */ /* 0x000fea0003800000 */
[----:B------:R-:W0:Y:S02]  /*0a50*/  LDC.64 R2, c[0x0][0x688] ;  /* 0x0001a200ff027b82 */ /* 0x000e240000000a00 */
[----:B0-----:R1:W5:Y:S01]  /*0a60*/  LDG.E R11, desc[UR16][R2.64] ;  /* 0x00000010020b7981 */ /* 0x001362000c1e1900 */
[----:B------:R-:W-:Y:S05]  /*0a70*/  BRA `(.L_x_6) ;  /* 0x0000000000047947 */ /* 0x000fea0003800000 */
.L_x_7:
[----:B------:R-:W2:Y:S02]  /*0a80*/  LDC R11, c[0x0][0x680] ;  /* 0x0001a000ff0b7b82 */ /* 0x000ea40000000800 */
.L_x_6:
[----:B------:R-:W-:Y:S02]  /*0a90*/  ULDC.64 UR4, c[0x0][0x6a0] ;  /* 0x0001a80000047ab9 */ /* 0x000fe40000000a00 */
[----:B------:R-:W-:-:S04]  /*0aa0*/  ISETP.NE.U32.AND P1, PT, RZ, UR4, PT ;  /* 0x00000004ff007c0c */ /* 0x000fc8000bf25070 */
[----:B------:R-:W-:-:S13]  /*0ab0*/  ISETP.NE.AND.EX P1, PT, RZ, UR5, PT, P1 ;  /* 0x00000005ff007c0c */ /* 0x000fda000bf25310 */
[----:B------:R-:W-:Y:S05]  /*0ac0*/  @!P1 BRA `(.L_x_8) ;  /* 0x00000000001c9947 */ /* 0x000fea0003800000 */
[----:B01----:R-:W0:Y:S02]  /*0ad0*/  LDC.64 R2, c[0x0][0x6a0] ;  /* 0x0001a800ff027b82 */ /* 0x003e240000000a00 */
[----:B0-----:R-:W3:Y:S02]  /*0ae0*/  LDG.E.64 R2, desc[UR16][R2.64] ;  /* 0x0000001002027981 */ /* 0x001ee4000c1e1b00 */
[----:B---3--:R-:W-:-:S04]  /*0af0*/  ISETP.NE.U32.AND P1, PT, R2, RZ, PT ;  /* 0x000000ff0200720c */ /* 0x008fc80003f25070 */
[----:B------:R-:W-:-:S13]  /*0b00*/  ISETP.NE.AND.EX P1, PT, R3, RZ, PT, P1 ;  /* 0x000000ff0300720c */ /* 0x000fda0003f25310 */
[----:B------:R-:W-:Y:S05]  /*0b10*/  @!P1 BRA `(.L_x_8) ;  /* 0x0000000000089947 */ /* 0x000fea0003800000 */
[----:B------:R0:W5:Y:S01]  /*0b20*/  LD.E R10, desc[UR16][R2.64] ;  /* 0x00000010020a7980 */ /* 0x000162000c101900 */
[----:B------:R-:W-:Y:S05]  /*0b30*/  BRA `(.L_x_9) ;  /* 0x0000000000207947 */ /* 0x000fea0003800000 */
.L_x_8:
[----:B------:R-:W-:Y:S02]  /*0b40*/  ULDC.64 UR4, c[0x0][0x690] ;  /* 0x0001a40000047ab9 */ /* 0x000fe40000000a00 */
[----:B------:R-:W-:-:S04]  /*0b50*/  ISETP.NE.U32.AND P1, PT, RZ, UR4, PT ;  /* 0x00000004ff007c0c */ /* 0x000fc8000bf25070 */
[----:B------:R-:W-:-:S13]  /*0b60*/  ISETP.NE.AND.EX P1, PT, RZ, UR5, PT, P1 ;  /* 0x00000005ff007c0c */ /* 0x000fda000bf25310 */
[----:B------:R-:W-:Y:S05]  /*0b70*/  @!P1 BRA `(.L_x_10) ;  /* 0x00000000000c9947 */ /* 0x000fea0003800000 */
[----:B01----:R-:W0:Y:S02]  /*0b80*/  LDC.64 R2, c[0x0][0x690] ;  /* 0x0001a400ff027b82 */ /* 0x003e240000000a00 */
[----:B0-----:R1:W5:Y:S01]  /*0b90*/  LDG.E R10, desc[UR16][R2.64] ;  /* 0x00000010020a7981 */ /* 0x001362000c1e1900 */
[----:B------:R-:W-:Y:S05]  /*0ba0*/  BRA `(.L_x_9) ;  /* 0x0000000000047947 */ /* 0x000fea0003800000 */
.L_x_10:
[----:B------:R-:W3:Y:S02]  /*0bb0*/  LDC R10, c[0x0][0x684] ;  /* 0x0001a100ff0a7b82 */ /* 0x000ee40000000800 */
.L_x_9:
[----:B------:R-:W4:Y:S01]  /*0bc0*/  LDC R0, c[0x0][0x75c] ;  /* 0x0001d700ff007b82 */ /* 0x000f220000000800 */
[----:B------:R-:W-:Y:S01]  /*0bd0*/  ULDC UR9, c[0x0][0x604] ;  /* 0x0001810000097ab9 */ /* 0x000fe20000000800 */
[----:B------:R-:W-:Y:S01]  /*0be0*/  ISETP.NE.AND P1, PT, R5, 0x2, PT ;  /* 0x000000020500780c */ /* 0x000fe20003f25270 */
[----:B------:R-:W-:Y:S01]  /*0bf0*/  UIADD3 UR9, UR9, 0x1f, URZ ;  /* 0x0000001f09097890 */ /* 0x000fe2000fffe03f */
[----:B------:R-:W-:Y:S01]  /*0c00*/  IMAD.U32 R4, RZ, RZ, UR13 ;  /* 0x0000000dff047e24 */ /* 0x000fe2000f8e00ff */
[----:B------:R-:W-:Y:S01]  /*0c10*/  UMOV UR5, URZ ;  /* 0x0000003f00057c82 */ /* 0x000fe20008000000 */
[----:B------:R-:W-:Y:S01]  /*0c20*/  UMOV UR4, URZ ;  /* 0x0000003f00047c82 */ /* 0x000fe20008000000 */
[----:B------:R-:W-:-:S04]  /*0c30*/  USHF.R.S32.HI UR10, URZ, 0x1f, UR9 ;  /* 0x0000001f3f0a7899 */ /* 0x000fc80008011409 */
[----:B------:R-:W-:Y:S01]  /*0c40*/  ULEA.HI UR10, UR10, UR9, URZ, 0x5 ;  /* 0x000000090a0a7291 */ /* 0x000fe2000f8f283f */
[----:B----4-:R-:W-:-:S13]  /*0c50*/  ISETP.NE.AND P4, PT, R0, 0x1, PT ;  /* 0x000000010000780c */ /* 0x010fda0003f85270 */
[----:B01----:R-:W0:Y:S01]  /*0c60*/  @P4 LDC R3, c[0x0][0x10] ;  /* 0x00000400ff034b82 */ /* 0x003e220000000800 */
[----:B------:R-:W-:Y:S02]  /*0c70*/  @P4 IMAD.MOV.U32 R17, RZ, RZ, RZ ;  /* 0x000000ffff114224 */ /* 0x000fe400078e00ff */
[----:B------:R-:W-:-:S05]  /*0c80*/  @P4 IMAD.MOV.U32 R5, RZ, RZ, RZ ;  /* 0x000000ffff054224 */ /* 0x000fca00078e00ff */
[----:B------:R-:W1:Y:S01]  /*0c90*/  @!P4 LDC R9, c[0x0][0xc] ;  /* 0x00000300ff09cb82 */ /* 0x000e620000000800 */
[----:B------:R-:W-:Y:S01]  /*0ca0*/  ULDC UR6, c[0x0][0xc] ;  /* 0x0000030000067ab9 */ /* 0x000fe20000000800 */
[----:B------:R-:W-:Y:S02]  /*0cb0*/  ULDC UR7, c[0x0][0x10] ;  /* 0x0000040000077ab9 */ /* 0x000fe40000000800 */
[----:B------:R-:W-:-:S04]  /*0cc0*/  UIMAD.WIDE.U32 UR6, UR6, UR7, URZ ;  /* 0x00000007060672a5 */ /* 0x000fc8000f8e003f */
[----:B------:R-:W4:Y:S01]  /*0cd0*/  LDC R8, c[0x0][0x14] ;  /* 0x00000500ff087b82 */ /* 0x000f220000000800 */
[----:B0-----:R-:W-:Y:S01]  /*0ce0*/  @P4 IMAD.WIDE.U32 R2, R3, UR13, R16 ;  /* 0x0000000d03024c25 */ /* 0x001fe2000f8e0010 */
[----:B------:R-:W-:-:S03]  /*0cf0*/  ULDC.64 UR12, c[0x0][0x750] ;  /* 0x0001d400000c7ab9 */ /* 0x000fc60000000a00 */
[----:B------:R-:W-:Y:S02]  /*0d00*/  @P4 IMAD.IADD R3, R3, 0x1, R5 ;  /* 0x0000000103034824 */ /* 0x000fe400078e0205 */
[----:B------:R-:W-:Y:S02]  /*0d10*/  IMAD.MOV.U32 R5, RZ, RZ, RZ ;  /* 0x000000ffff057224 */ /* 0x000fe400078e00ff */
[----:B-1----:R-:W-:-:S04]  /*0d20*/  @!P4 IMAD.WIDE.U32 R4, R16, R9, R4 ;  /* 0x000000091004c225 */ /* 0x002fc800078e0004 */
[----:B------:R-:W-:Y:S02]  /*0d30*/  @!P4 IMAD.MOV.U32 R2, RZ, RZ, R4 ;  /* 0x000000ffff02c224 */ /* 0x000fe400078e0004 */
[C---:B----4-:R-:W-:Y:S02]  /*0d40*/  IMAD R19, R8.reuse, UR7, RZ ;  /* 0x0000000708137c24 */ /* 0x050fe4000f8e02ff */
[----:B------:R-:W-:Y:S01]  /*0d50*/  IMAD.WIDE.U32 R8, R8, UR6, RZ ;  /* 0x0000000608087c25 */ /* 0x000fe2000f8e00ff */
[----:B------:R-:W-:-:S03]  /*0d60*/  USHF.R.S32.HI UR6, URZ, 0x5, UR10 ;  /* 0x000000053f067899 */ /* 0x000fc6000801140a */
[----:B------:R-:W-:Y:S02]  /*0d70*/  @!P4 IMAD.MOV.U32 R3, RZ, RZ, R5 ;  /* 0x000000ffff03c224 */ /* 0x000fe400078e0005 */
[----:B------:R-:W-:Y:S01]  /*0d80*/  IMAD.IADD R0, R9, 0x1, R19 ;  /* 0x0000000109007824 */ /* 0x000fe200078e0213 */
[----:B------:R-:W-:Y:S06]  /*0d90*/  @P1 BRA `(.L_x_11) ;  /* 0x0000000000201947 */ /* 0x000fec0003800000 */
[----:B------:R-:W-:Y:S01]  /*0da0*/  UISETP.GE.U32.AND UP0, UPT, UR6, 0x6, UPT ;  /* 0x000000060600788c */ /* 0x000fe2000bf06070 */
[----:B------:R-:W-:Y:S01]  /*0db0*/  IADD3 R2, P1, R2, R8, RZ ;  /* 0x0000000802027210 */ /* 0x000fe20007f3e0ff */
[----:B------:R-:W-:-:S04]  /*0dc0*/  UIMAD.WIDE.U32 UR4, UR6, -0x55555555, URZ ;  /* 0xaaaaaaab060478a5 */ /* 0x000fc8000f8e003f */
[----:B------:R-:W-:Y:S01]  /*0dd0*/  USHF.R.U32.HI UR5, URZ, 0x2, UR5 ;  /* 0x000000023f057899 */ /* 0x000fe20008011605 */
[----:B------:R-:W-:Y:S02]  /*0de0*/  IMAD.X R3, R0, 0x1, R3, P1 ;  /* 0x0000000100037824 */ /* 0x000fe400008e0603 */
[----:B------:R-:W-:Y:S02]  /*0df0*/  UMOV UR4, URZ ;  /* 0x0000003f00047c82 */ /* 0x000fe40008000000 */
[----:B------:R-:W-:Y:S02]  /*0e00*/  @UP0 ULOP3.LUT UR4, UR5, 0x1, URZ, 0xc0, !UPT ;  /* 0x0000000105040892 */ /* 0x000fe4000f8ec03f */
[----:B------:R-:W-:-:S12]  /*0e10*/  UIMAD UR5, UR5, -0x6, UR6 ;  /* 0xfffffffa050578a4 */ /* 0x000fd8000f8e0206 */
.L_x_11:
[----:B------:R-:W-:Y:S01]  /*0e20*/  ISETP.GE.U32.AND P1, PT, R2, UR12, PT ;  /* 0x0000000c02007c0c */ /* 0x000fe2000bf26070 */
[----:B------:R-:W-:Y:S01]  /*0e30*/  IMAD.MOV.U32 R6, RZ, RZ, -0x1 ;  /* 0xffffffffff067424 */ /* 0x000fe200078e00ff */
[----:B------:R-:W-:Y:S01]  /*0e40*/  PRMT R18, RZ, 0x7610, R18 ;  /* 0x00007610ff127816 */ /* 0x000fe20000000012 */
[----:B------:R-:W-:Y:S01]  /*0e50*/  IMAD.MOV.U32 R5, RZ, RZ, -0x1 ;  /* 0xffffffffff057424 */ /* 0x000fe200078e00ff */
[----:B------:R-:W-:Y:S01]  /*0e60*/  ISETP.GE.U32.AND.EX P1, PT, R3, UR13, PT, P1 ;  /* 0x0000000d03007c0c */ /* 0x000fe2000bf26110 */
[----:B------:R-:W-:-:S12]  /*0e70*/  IMAD.MOV.U32 R4, RZ, RZ, -0x1 ;  /* 0xffffffffff047424 */ /* 0x000fd800078e00ff */
[----:B------:R-:W-:Y:S05]  /*0e80*/  @P1 BRA `(.L_x_12) ;  /* 0x0000000400241947 */ /* 0x000fea0003800000 */
[----:B------:R-:W0:Y:S01]  /*0e90*/  LDC.64 R28, c[0x0][0x728] ;  /* 0x0001ca00ff1c7b82 */ /* 0x000e220000000a00 */
[----:B------:R-:W-:Y:S02]  /*0ea0*/  IMAD.MOV.U32 R4, RZ, RZ, R2 ;  /* 0x000000ffff047224 */ /* 0x000fe400078e0002 */
[----:B------:R-:W-:-:S05]  /*0eb0*/  IMAD.MOV.U32 R5, RZ, RZ, R3 ;  /* 0x000000ffff057224 */ /* 0x000fca00078e0003 */
[----:B------:R-:W1:Y:S08]  /*0ec0*/  LDC R6, c[0x0][0x730] ;  /* 0x0001cc00ff067b82 */ /* 0x000e700000000800 */
[----:B------:R-:W4:Y:S01]  /*0ed0*/  LDC.64 R30, c[0x0][0x720] ;  /* 0x0001c800ff1e7b82 */ /* 0x000f220000000a00 */
[----:B0-----:R-:W-:-:S04]  /*0ee0*/  ISETP.NE.U32.AND P1, PT, R28, RZ, PT ;  /* 0x000000ff1c00720c */ /* 0x001fc80003f25070 */
[----:B------:R-:W-:-:S13]  /*0ef0*/  ISETP.NE.AND.EX P1, PT, R29, RZ, PT, P1 ;  /* 0x000000ff1d00720c */ /* 0x000fda0003f25310 */
[----:B-1--4-:R-:W-:Y:S05]  /*0f00*/  @!P1 BRA `(.L_x_13) ;  /* 0x0000000000289947 */ /* 0x012fea0003800000 */
[----:B------:R-:W0:Y:S02]  /*0f10*/  LDC R21, c[0x0][0x734] ;  /* 0x0001cd00ff157b82 */ /* 0x000e240000000800 */
[----:B0-----:R-:W-:-:S05]  /*0f20*/  IADD3 R21, P1, R2, R21, RZ ;  /* 0x0000001502157210 */ /* 0x001fca0007f3e0ff */
[----:B------:R-:W-:-:S04]  /*0f30*/  IMAD.X R27, RZ, RZ, R3, P1 ;  /* 0x000000ffff1b7224 */ /* 0x000fc800008e0603 */
[----:B------:R-:W-:-:S04]  /*0f40*/  IMAD.WIDE.U32 R4, R27, R28, RZ ;  /* 0x0000001c1b047225 */ /* 0x000fc800078e00ff */
[----:B------:R-:W-:-:S04]  /*0f50*/  IMAD.WIDE.U32 R18, P1, R21, R29, R4 ;  /* 0x0000001d15127225 */ /* 0x000fc80007820004 */
[----:B------:R-:W-:-:S04]  /*0f60*/  IMAD.WIDE.U32 R4, R21, R28, RZ ;  /* 0x0000001c15047225 */ /* 0x000fc800078e00ff */
[----:B------:R-:W-:Y:S01]  /*0f70*/  IMAD.X R21, RZ, RZ, RZ, P1 ;  /* 0x000000ffff157224 */ /* 0x000fe200008e06ff */
[----:B------:R-:W-:Y:S01]  /*0f80*/  IADD3 RZ, P1, R5, R18, RZ ;  /* 0x0000001205ff7210 */ /* 0x000fe20007f3e0ff */
[----:B------:R-:W-:-:S04]  /*0f90*/  IMAD.MOV.U32 R20, RZ, RZ, R19 ;  /* 0x000000ffff147224 */ /* 0x000fc800078e0013 */
[----:B------:R-:W-:-:S08]  /*0fa0*/  IMAD.WIDE.U32.X R4, R27, R29, R20, P1 ;  /* 0x0000001d1b047225 */ /* 0x000fd000008e0414 */
.L_x_13:
[----:B------:R-:W0:Y:S01]  /*0fb0*/  LDC.64 R32, c[0x0][0x740] ;  /* 0x0001d000ff207b82 */ /* 0x000e220000000a00 */
[-CC-:B------:R-:W-:Y:S01]  /*0fc0*/  SHF.R.U64 R34, R4, R6.reuse, R5.reuse ;  /* 0x0000000604227219 */ /* 0x180fe20000001205 */
[----:B------:R-:W-:Y:S01]  /*0fd0*/  IMAD.MOV.U32 R37, RZ, RZ, 0x1 ;  /* 0x00000001ff257424 */ /* 0x000fe200078e00ff */
[----:B------:R-:W-:Y:S02]  /*0fe0*/  SHF.R.U32.HI R4, RZ, R6, R5 ;  /* 0x00000006ff047219 */ /* 0x000fe40000011605 */
[----:B------:R-:W-:-:S03]  /*0ff0*/  IADD3 R19, P1, RZ, -R34, RZ ;  /* 0x80000022ff137210 */ /* 0x000fc60007f3e0ff */
[----:B------:R-:W1:Y:S02]  /*1000*/  LDC R18, c[0x0][0x718] ;  /* 0x0001c600ff127b82 */ /* 0x000e640000000800 */
[----:B------:R-:W-:-:S04]  /*1010*/  IMAD.X R5, RZ, RZ, ~R4, P1 ;  /* 0x000000ffff057224 */ /* 0x000fc800008e0e04 */
[-C--:B------:R-:W-:Y:S02]  /*1020*/  IMAD R6, R5, R30.reuse, RZ ;  /* 0x0000001e05067224 */ /* 0x080fe400078e02ff */
[----:B------:R-:W4:Y:S01]  /*1030*/  LDC R21, c[0x0][0x708] ;  /* 0x0001c200ff157b82 */ /* 0x000f220000000800 */
[----:B------:R-:W-:-:S04]  /*1040*/  IMAD.WIDE.U32 R4, R19, R30, R2 ;  /* 0x0000001e13047225 */ /* 0x000fc800078e0002 */
[----:B------:R-:W-:-:S03]  /*1050*/  IMAD R19, R19, R31, R6 ;  /* 0x0000001f13137224 */ /* 0x000fc600078e0206 */
[----:B------:R-:W2:Y:S01]  /*1060*/  LDC R26, c[0x0][0x758] ;  /* 0x0001d600ff1a7b82 */ /* 0x000ea20000000800 */
[----:B------:R-:W-:Y:S01]  /*1070*/  IMAD.IADD R5, R5, 0x1, R19 ;  /* 0x0000000105057824 */ /* 0x000fe200078e0213 */
[----:B0-----:R-:W-:Y:S01]  /*1080*/  ISETP.NE.U32.AND P1, PT, R32, RZ, PT ;  /* 0x000000ff2000720c */ /* 0x001fe20003f25070 */
[----:B------:R-:W-:-:S03]  /*1090*/  IMAD.MOV.U32 R19, RZ, RZ, -0x1 ;  /* 0xffffffffff137424 */ /* 0x000fc600078e00ff */
[----:B------:R-:W-:Y:S02]  /*10a0*/  ISETP.NE.AND.EX P1, PT, R33, RZ, PT, P1 ;  /* 0x000000ff2100720c */ /* 0x000fe40003f25310 */
[----:B------:R-:W0:Y:S01]  /*10b0*/  LDC R31, c[0x0][0x700] ;  /* 0x0001c000ff1f7b82 */ /* 0x000e220000000800 */
[-CC-:B-1----:R-:W-:Y:S02]  /*10c0*/  SHF.R.U64 R29, R4, R18.reuse, R5.reuse ;  /* 0x00000012041d7219 */ /* 0x182fe40000001205 */
[----:B------:R-:W-:-:S05]  /*10d0*/  SHF.R.U32.HI R4, RZ, R18, R5 ;  /* 0x00000012ff047219 */ /* 0x000fca0000011605 */
[----:B------:R-:W1:Y:S01]  /*10e0*/  LDC R28, c[0x0][0x748] ;  /* 0x0001d200ff1c7b82 */ /* 0x000e620000000800 */
[-CC-:B----4-:R-:W-:Y:S02]  /*10f0*/  SHF.R.U64 R39, R29, R21.reuse, R4.reuse ;  /* 0x000000151d277219 */ /* 0x190fe40000001204 */
[----:B------:R-:W-:-:S05]  /*1100*/  SHF.R.U32.HI R5, RZ, R21, R4 ;  /* 0x00000015ff057219 */ /* 0x000fca0000011604 */
[----:B------:R-:W4:Y:S01]  /*1110*/  LDC R35, c[0x0][0x738] ;  /* 0x0001ce00ff237b82 */ /* 0x000f220000000800 */
[-C--:B--2---:R-:W-:Y:S02]  /*1120*/  SHF.L.U32 R4, R19, R26.reuse, RZ ;  /* 0x0000001a13047219 */ /* 0x084fe400000006ff */
[--C-:B------:R-:W-:Y:S02]  /*1130*/  SHF.R.U64 R36, R39, R26, R5.reuse ;  /* 0x0000001a27247219 */ /* 0x100fe40000001205 */
[----:B------:R-:W-:Y:S02]  /*1140*/  LOP3.LUT R6, RZ, R4, RZ, 0x33, !PT ;  /* 0x00000004ff067212 */ /* 0x000fe400078e33ff */
[----:B------:R-:W-:Y:S01]  /*1150*/  SHF.R.U32.HI R5, RZ, R26, R5 ;  /* 0x0000001aff057219 */ /* 0x000fe20000011605 */
[----:B------:R-:W2:Y:S01]  /*1160*/  LDC R30, c[0x0][0x710] ;  /* 0x0001c400ff1e7b82 */ /* 0x000ea20000000800 */
[----:B------:R-:W-:Y:S01]  /*1170*/  IMAD.MOV.U32 R4, RZ, RZ, R36 ;  /* 0x000000ffff047224 */ /* 0x000fe200078e0024 */
[----:B------:R-:W-:Y:S06]  /*1180*/  @!P1 BRA `(.L_x_14) ;  /* 0x0000000000289947 */ /* 0x000fec0003800000 */
[----:B------:R-:W3:Y:S02]  /*1190*/  LDC R21, c[0x0][0x74c] ;  /* 0x0001d300ff157b82 */ /* 0x000ee40000000800 */
[----:B---3--:R-:W-:-:S05]  /*11a0*/  IADD3 R21, P1, R36, R21, RZ ;  /* 0x0000001524157210 */ /* 0x008fca0007f3e0ff */
        /* <DEDUP_REMOVED lines=8> */
.L_x_14:
[----:B-1----:R-:W-:Y:S01]  /*1230*/  SHF.R.U64 R17, R4, R28, R5 ;  /* 0x0000001c04117219 */ /* 0x002fe20000001205 */
[----:B------:R-:W-:Y:S01]  /*1240*/  @P4 IMAD R23, R25, R24, R16 ;  /* 0x0000001819174224 */ /* 0x000fe200078e0210 */
[----:B------:R-:W-:Y:S02]  /*1250*/  SHF.L.U32 R4, R37, R26, RZ ;  /* 0x0000001a25047219 */ /* 0x000fe400000006ff */
[----:B------:R-:W-:Y:S01]  /*1260*/  LOP3.LUT R5, R39, R6, RZ, 0xc0, !PT ;  /* 0x0000000627057212 */ /* 0x000fe200078ec0ff */
[----:B0-----:R-:W-:Y:S02]  /*1270*/  VIADD R6, R31, 0xffffffff ;  /* 0xffffffff1f067836 */ /* 0x001fe40000000000 */
[----:B------:R-:W-:Y:S02]  /*1280*/  IMAD.MOV R18, RZ, RZ, -R17 ;  /* 0x000000ffff127224 */ /* 0x000fe400078e0a11 */
[----:B------:R-:W-:Y:S01]  /*1290*/  IMAD R16, R4, R17, R5 ;  /* 0x0000001104107224 */ /* 0x000fe200078e0205 */
[----:B------:R-:W-:Y:S01]  /*12a0*/  LOP3.LUT R17, R29, R6, RZ, 0xc0, !PT ;  /* 0x000000061d117212 */ /* 0x000fe200078ec0ff */
[----:B----4-:R-:W-:-:S02]  /*12b0*/  IMAD R4, R18, R35, R36 ;  /* 0x0000002312047224 */ /* 0x010fc400078e0224 */
[----:B--2---:R-:W-:Y:S02]  /*12c0*/  IMAD R6, R16, R30, R23 ;  /* 0x0000001e10067224 */ /* 0x004fe400078e0217 */
[----:B------:R-:W-:Y:S02]  /*12d0*/  IMAD R17, R4, R31, R17 ;  /* 0x0000001f04117224 */ /* 0x000fe400078e0211 */
[----:B------:R-:W-:Y:S02]  /*12e0*/  IMAD.MOV.U32 R18, RZ, RZ, 0x1 ;  /* 0x00000001ff127424 */ /* 0x000fe400078e00ff */
[----:B------:R-:W-:Y:S01]  /*12f0*/  IMAD.MOV.U32 R4, RZ, RZ, R34 ;  /* 0x000000ffff047224 */ /* 0x000fe200078e0022 */
[----:B------:R-:W-:Y:S02]  /*1300*/  SEL R5, R17, R6, !P4 ;  /* 0x0000000611057207 */ /* 0x000fe40006000000 */
[----:B------:R-:W-:-:S07]  /*1310*/  SEL R6, R6, R17, !P4 ;  /* 0x0000001106067207 */ /* 0x000fce0006000000 */
.L_x_12:
[----:B------:R-:W-:Y:S05]  /*1320*/  @!P3 BRA `(.L_x_15) ;  /* 0x00000000000cb947 */ /* 0x000fea0003800000 */
[----:B------:R-:W-:Y:S01]  /*1330*/  UCGABAR_WAIT ;  /* 0x0000000000007dc7 */ /* 0x000fe20008000000 */
[----:B------:R-:W-:Y:S01]  /*1340*/  CCTL.IVALL ;  /* 0x00000000ff00798f */ /* 0x000fe20002000000 */
[----:B------:R-:W-:Y:S05]  /*1350*/  BRA `(.L_x_16) ;  /* 0x0000000000047947 */ /* 0x000fea0003800000 */
.L_x_15:
[----:B------:R-:W-:Y:S06]  /*1360*/  BAR.SYNC.DEFER_BLOCKING 0x0 ;  /* 0x0000000000007b1d */ /* 0x000fec0000010000 */
.L_x_16:
[----:B------:R-:W-:Y:S05]  /*1370*/  @!P2 BRA `(.L_x_17) ;  /* 0x000000a40098a947 */ /* 0x000fea0003800000 */
[----:B------:R-:W-:-:S13]  /*1380*/  ISETP.GT.U32.AND P1, PT, R38, 0x1, PT ;  /* 0x000000012600780c */ /* 0x000fda0003f24070 */
[----:B------:R-:W-:Y:S05]  /*1390*/  @P1 EXIT ;  /* 0x000000000000194d */ /* 0x000fea0003800000 */
.L_x_18:
[----:B------:R-:W-:-:S08]  /*13a0*/  NOP ;  /* 0x0000000000007918 */ /* 0x000fd00000000000 */
[----:B------:R-:W0:Y:S02]  /*13b0*/  USETMAXREG.TRY_ALLOC.CTAPOOL UP0, 0xe8 ;  /* 0x000000e8000079c8 */ /* 0x000e240008000600 */
[----:B0-----:R-:W-:-:S13]  /*13c0*/  PLOP3.LUT P1, PT, PT, PT, UP0, 0x80, 0x0 ;  /* 0x000000000000781c */ /* 0x001fda0003f2f008 */
[----:B------:R-:W-:Y:S05]  /*13d0*/  @!P1 BRA `(.L_x_18) ;  /* 0xfffffffc00f09947 */ /* 0x000fea000383ffff */
[----:B------:R-:W-:-:S13]  /*13e0*/  LOP3.LUT P1, RZ, R18, 0xff, RZ, 0xc0, !PT ;  /* 0x000000ff12ff7812 */ /* 0x000fda000782c0ff */
[----:B------:R-:W-:Y:S05]  /*13f0*/  @!P1 EXIT ;  /* 0x000000000000994d */ /* 0x000fea0003800000 */
[CC--:B------:R-:W-:Y:S01]  /*1400*/  LEA.HI R16, R22.reuse, R15.reuse, RZ, 0x2 ;  /* 0x0000000f16107211 */ /* 0x0c0fe200078f10ff */
[----:B------:R-:W0:Y:S01]  /*1410*/  S2UR UR9, SR_CgaCtaId ;  /* 0x00000000000979c3 */ /* 0x000e220000008800 */
[-C--:B------:R-:W-:Y:S01]  /*1420*/  LEA.HI R13, R15, R15.reuse, RZ, 0x1 ;  /* 0x0000000f0f0d7211 */ /* 0x080fe200078f08ff */
[----:B------:R-:W-:Y:S01]  /*1430*/  UIADD3 UR10, UR8, -0x1, URZ ;  /* 0xffffffff080a7890 */ /* 0x000fe2000fffe03f */
[--C-:B------:R-:W-:Y:S01]  /*1440*/  SHF.R.S32.HI R17, RZ, 0x2, R16.reuse ;  /* 0x00000002ff117819 */ /* 0x100fe20000011410 */
[----:B------:R-:W-:Y:S01]  /*1450*/  UMOV UR7, 0x400 ;  /* 0x0000040000077882 */ /* 0x000fe20000000000 */
[----:B------:R-:W-:Y:S01]  /*1460*/  SHF.R.S32.HI R14, RZ, 0x1f, R16 ;  /* 0x0000001fff0e7819 */ /* 0x000fe20000011410 */
[----:B------:R-:W-:Y:S01]  /*1470*/  UISETP.NE.AND UP0, UPT, UR10, URZ, UPT ;  /* 0x0000003f0a00728c */ /* 0x000fe2000bf05270 */
[----:B------:R-:W-:Y:S01]  /*1480*/  LEA.HI R22, R22, R15, RZ, 0x5 ;  /* 0x0000000f16167211 */ /* 0x000fe200078f28ff */
[----:B------:R-:W-:Y:S01]  /*1490*/  ULDC UR11, c[0x0][0x284] ;  /* 0x0000a100000b7ab9 */ /* 0x000fe20000000800 */
[----:B------:R-:W-:Y:S01]  /*14a0*/  LEA.HI R14, R14, R17, RZ, 0x3 ;  /* 0x000000110e0e7211 */ /* 0x000fe200078f18ff */
[----:B------:R-:W-:Y:S01]  /*14b0*/  USHF.L.U32 UR18, UR6, 0x1, URZ ;  /* 0x0000000106127899 */ /* 0x000fe2000800063f */
[----:B------:R-:W-:-:S02]  /*14c0*/  SHF.R.S32.HI R22, RZ, 0x5, R22 ;  /* 0x00000005ff167819 */ /* 0x000fc40000011416 */
[----:B------:R-:W-:Y:S02]  /*14d0*/  LOP3.LUT R18, R14, 0xfffffff8, RZ, 0xc0, !PT ;  /* 0xfffffff80e127812 */ /* 0x000fe400078ec0ff */
[----:B------:R-:W-:Y:S02]  /*14e0*/  LOP3.LUT R14, R13, 0x7ffffe, RZ, 0xc0, !PT ;  /* 0x007ffffe0d0e7812 */ /* 0x000fe400078ec0ff */
[----:B------:R-:W-:Y:S01]  /*14f0*/  LOP3.LUT R165, R7, 0x1, RZ, 0xfc, !PT ;  /* 0x0000000107a57812 */ /* 0x000fe200078efcff */
[----:B------:R-:W-:Y:S01]  /*1500*/  IMAD.IADD R17, R17, 0x1, -R18 ;  /* 0x0000000111117824 */ /* 0x000fe200078e0a12 */
[----:B------:R-:W-:Y:S01]  /*1510*/  LOP3.LUT R18, R16, 0xfffffffc, RZ, 0xc0, !PT ;  /* 0xfffffffc10127812 */ /* 0x000fe200078ec0ff */
[C---:B------:R-:W-:Y:S02]  /*1520*/  IMAD.IADD R14, R15.reuse, 0x1, -R14 ;  /* 0x000000010f0e7824 */ /* 0x040fe400078e0a0e */
[C-C-:B------:R-:W-:Y:S02]  /*1530*/  IMAD R16, R22.reuse, -0x10, -R17.reuse ;  /* 0xfffffff016107824 */ /* 0x140fe400078e0a11 */
[----:B------:R-:W-:Y:S01]  /*1540*/  IMAD R14, R22, 0x2, R14 ;  /* 0x00000002160e7824 */ /* 0x000fe200078e020e */
[----:B0-----:R-:W-:Y:S01]  /*1550*/  ULEA UR7, UR9, UR7, 0x18 ;  /* 0x0000000709077291 */ /* 0x001fe2000f8ec03f */
[----:B------:R-:W-:Y:S01]  /*1560*/  IMAD.IADD R18, R15, 0x1, -R18 ;  /* 0x000000010f127824 */ /* 0x000fe200078e0a12 */
[----:B------:R-:W-:Y:S01]  /*1570*/  USHF.L.U32 UR9, UR10, 0x3, URZ ;  /* 0x000000030a097899 */ /* 0x000fe2000800063f */
[--C-:B------:R-:W-:Y:S01]  /*1580*/  IMAD R13, R14, 0x8, R17.reuse ;  /* 0x000000080e0d7824 */ /* 0x100fe200078e0211 */
[----:B------:R-:W-:Y:S01]  /*1590*/  USEL UR10, URZ, 0x1, UP0 ;  /* 0x000000013f0a7887 */ /* 0x000fe20008000000 */
[----:B------:R-:W-:Y:S01]  /*15a0*/  IMAD R14, R22, 0x10, R17 ;  /* 0x00000010160e7824 */ /* 0x000fe200078e0211 */
[----:B------:R-:W-:Y:S01]  /*15b0*/  VIMNMX R17, RZ, UR6, PT ;  /* 0x00000006ff117c48 */ /* 0x000fe2000bfe0100 */
[----:B------:R-:W-:Y:S01]  /*15c0*/  IMAD.SHL.U32 R13, R13, 0x40, RZ ;  /* 0x000000400d0d7824 */ /* 0x000fe200078e00ff */
[----:B------:R-:W-:Y:S01]  /*15d0*/  ULOP3.LUT UR9, UR9, 0x8, URZ, 0xc0, !UPT ;  /* 0x0000000809097892 */ /* 0x000fe2000f8ec03f */
[----:B------:R-:W-:Y:S01]  /*15e0*/  VIADD R16, R16, UR11 ;  /* 0x0000000b10107c36 */ /* 0x000fe20008000000 */
[----:B------:R-:W-:Y:S01]  /*15f0*/  UIADD3 UR19, UR7, 0x70, URZ ;  /* 0x0000007007137890 */ /* 0x000fe2000fffe03f */
[----:B------:R-:W-:Y:S01]  /*1600*/  IADD3 R17, -R17, UR6, RZ ;  /* 0x0000000611117c10 */ /* 0x000fe2000fffe1ff */
[----:B------:R-:W-:Y:S01]  /*1610*/  IMAD.U32 R164, RZ, RZ, UR10 ;  /* 0x0000000affa47e24 */ /* 0x000fe2000f8e00ff */
[----:B------:R-:W-:Y:S01]  /*1620*/  SHF.R.S32.HI R15, RZ, 0x1f, R14 ;  /* 0x0000001fff0f7819 */ /* 0x000fe2000001140e */
[----:B------:R-:W-:Y:S01]  /*1630*/  ULOP3.LUT UR20, UR9, 0x8, URZ, 0x3c, !UPT ;  /* 0x0000000809147892 */ /* 0x000fe2000f8e3c3f */
[----:B------:R-:W-:Y:S01]  /*1640*/  SHF.R.S32.HI R13, RZ, 0x3, R13 ;  /* 0x00000003ff0d7819 */ /* 0x000fe2000001140d */
[----:B------:R-:W-:-:S02]  /*1650*/  ULEA UR8, UR8, UR19, 0x3 ;  /* 0x0000001308087291 */ /* 0x000fc4000f8e183f */
[----:B------:R-:W-:-:S12]  /*1660*/  ULOP3.LUT UR9, UR9, 0x18, URZ, 0x3c, !UPT ;  /* 0x0000001809097892 */ /* 0x000fd8000f8e3c3f */
.L_x_285:
[----:B------:R-:W-:Y:S01]  /*1670*/  SHF.L.U32 R19, R164, 0x1f, RZ ;  /* 0x0000001fa4137819 */ /* 0x000fe200000006ff */
[----:B------:R-:W-:Y:S01]  /*1680*/  IMAD.MOV.U32 R151, RZ, RZ, RZ ;  /* 0x000000ffff977224 */ /* 0x000fe200078e00ff */
[----:B------:R-:W-:Y:S02]  /*1690*/  ISETP.GE.AND P2, PT, R17, 0x1, PT ;  /* 0x000000011100780c */ /* 0x000fe40003f46270 */
[----:B------:R-:W0:Y:S02]  /*16a0*/  SYNCS.PHASECHK.TRANS64.TRYWAIT P1, [UR8+-0x8], R19 ;  /* 0xfffff813ff0075a7 */ /* 0x000e240008020148 */
[----:B0-2345:R-:W-:Y:S09]  /*16b0*/  @!P1 BRA `(.L_x_19) ;  /* 0x000000b400589947 */ /* 0x03dff20003800000 */
.L_x_309:
[----:B------:R-:W-:Y:S02]  /*16c0*/  CS2R R24, SRZ ;  /* 0x0000000000187805 */ /* 0x000fe4000001ff00 */
[----:B------:R-:W-:Y:S02]  /*16d0*/  CS2R R26, SRZ ;  /* 0x00000000001a7805 */ /* 0x000fe4000001ff00 */
[----:B------:R-:W-:Y:S02]  /*16e0*/  CS2R R28, SRZ ;  /* 0x00000000001c7805 */ /* 0x000fe4000001ff00 */
[----:B------:R-:W-:Y:S02]  /*16f0*/  CS2R R30, SRZ ;  /* 0x00000000001e7805 */ /* 0x000fe4000001ff00 */
[----:B------:R-:W-:Y:S02]  /*1700*/  CS2R R32, SRZ ;  /* 0x0000000000207805 */ /* 0x000fe4000001ff00 */
[----:B------:R-:W-:-:S02]  /*1710*/  CS2R R34, SRZ ;  /* 0x0000000000227805 */ /* 0x000fc4000001ff00 */
        /* <DEDUP_REMOVED lines=56> */
[----:B------:R-:W-:Y:S01]  /*1aa0*/  CS2R R148, SRZ ;  /* 0x0000000000947805 */ /* 0x000fe2000001ff00 */
[----:B------:R-:W-:Y:S01]  /*1ab0*/  IMAD.MOV.U32 R150, RZ, RZ, RZ ;  /* 0x000000ffff967224 */ /* 0x000fe200078e00ff */
[----:B------:R-:W-:Y:S06]  /*1ac0*/  @!P2 BRA `(.L_x_20) ;  /* 0x0000000000f4a947 */ /* 0x000fec0003800000 */
[----:B0-----:R-:W-:Y:S01]  /*1ad0*/  IMAD.MOV.U32 R19, RZ, RZ, R17 ;  /* 0x000000ffff137224 */ /* 0x001fe200078e0011 */
[----:B------:R-:W-:Y:S01]  /*1ae0*/  UPLOP3.LUT UP0, UPT, UPT, UPT, UPT, 0x40, 0x0 ;  /* 0x000000000000789c */ /* 0x000fe20003f0e870 */
[----:B------:R-:W-:Y:S01]  /*1af0*/  IMAD.U32 R154, RZ, RZ, UR4 ;  /* 0x00000004ff9a7e24 */ /* 0x000fe2000f8e00ff */
[----:B------:R-:W-:Y:S01]  /*1b00*/  UMOV UR10, UR5 ;  /* 0x00000005000a7c82 */ /* 0x000fe20008000000 */
[----:B------:R-:W-:-:S08]  /*1b10*/  IMAD.U32 R20, RZ, RZ, UR5 ;  /* 0x00000005ff147e24 */ /* 0x000fd0000f8e00ff */
.L_x_27:
[----:B------:R-:W-:-:S13]  /*1b20*/  ISETP.NE.AND P2, PT, R165, 0x3, PT ;  /* 0x00000003a500780c */ /* 0x000fda0003f45270 */
[----:B01--4-:R-:W-:Y:S05]  /*1b30*/  @!P2 BRA `(.L_x_21) ;  /* 0x000000000004a947 */ /* 0x013fea0003800000 */
[----:B------:R-:W-:Y:S01]  /*1b40*/  BPT.TRAP 0x1 ;  /* 0x000000040000795c */ /* 0x000fe20000300000 */
.L_x_21:
[----:B------:R-:W-:Y:S01]  /*1b50*/  ULEA UR11, UR10, UR7, 0x3 ;  /* 0x000000070a0b7291 */ /* 0x000fe2000f8e183f */
[----:B------:R-:W-:-:S08]  /*1b60*/  SHF.L.U32 R22, R154, 0x1f, RZ ;  /* 0x0000001f9a167819 */ /* 0x000fd000000006ff */
[----:B------:R0:W1:Y:S01]  /*1b70*/  SYNCS.PHASECHK.TRANS64.TRYWAIT P1, [UR11], R22 ;  /* 0x00000016ff0075a7 */ /* 0x000062000802014b */
[----:B------:R-:W-:Y:S05]  /*1b80*/  @!P2 BRA `(.L_x_22) ;  /* 0x000000000004a947 */ /* 0x000fea0003800000 */
[----:B------:R-:W-:Y:S01]  /*1b90*/  BPT.TRAP 0x1 ;  /* 0x000000040000795c */ /* 0x000fe20000300000 */
.L_x_22:
[----:B------:R-:W-:-:S04]  /*1ba0*/  IMAD.U32 R152, RZ, RZ, UR10 ;  /* 0x0000000aff987e24 */ /* 0x000fc8000f8e00ff */
[----:B------:R-:W-:Y:S01]  /*1bb0*/  IMAD R21, R152, 0x200, R13 ;  /* 0x0000020098157824 */ /* 0x000fe200078e020d */
[----:B-1----:R-:W-:Y:S06]  /*1bc0*/  @P1 BRA `(.L_x_23) ;  /* 0x0000000000081947 */ /* 0x002fec0003800000 */
[----:B------:R-:W1:Y:S02]  /*1bd0*/  SYNCS.PHASECHK.TRANS64.TRYWAIT P1, [UR11], R22 ;  /* 0x00000016ff0075a7 */ /* 0x000e64000802014b */
[----:B-1----:R-:W-:Y:S05]  /*1be0*/  @!P1 BRA `(.L_x_24) ;  /* 0x000000b000249947 */ /* 0x002fea0003800000 */
.L_x_23:
[----:B------:R-:W4:Y:S01]  /*1bf0*/  LDS.64 R152, [R21+UR7+0x36180] ;  /* 0x0361800715987984 */ /* 0x000f220008000a00 */
[----:B------:R-:W-:Y:S02]  /*1c00*/  UIADD3 UR11, UR7, 0x180, URZ ;  /* 0x00000180070b7890 */ /* 0x000fe4000fffe03f */
[----:B------:R-:W-:Y:S02]  /*1c10*/  UIADD3 UR12, UR7, 0x6180, URZ ;  /* 0x00006180070c7890 */ /* 0x000fe4000fffe03f */
[----:B------:R-:W-:Y:S02]  /*1c20*/  USHF.R.U32.HI UR11, URZ, 0x4, UR11 ;  /* 0x000000043f0b7899 */ /* 0x000fe4000801160b */
[----:B------:R-:W-:Y:S02]  /*1c30*/  USHF.R.U32.HI UR12, URZ, 0x4, UR12 ;  /* 0x000000043f0c7899 */ /* 0x000fe4000801160c */
[----:B------:R-:W-:Y:S02]  /*1c40*/  ULOP3.LUT UR11, UR11, 0x3fff, URZ, 0xc0, !UPT ;  /* 0x00003fff0b0b7892 */ /* 0x000fe4000f8ec03f */
[----:B------:R-:W-:-:S02]  /*1c50*/  ULOP3.LUT UR12, UR12, 0x3fff, URZ, 0xc0, !UPT ;  /* 0x00003fff0c0c7892 */ /* 0x000fc4000f8ec03f */
[----:B------:R-:W-:Y:S02]  /*1c60*/  ULOP3.LUT UR11, UR11, 0x10000, URZ, 0xfc, !UPT ;  /* 0x000100000b0b7892 */ /* 0x000fe4000f8efc3f */
[----:B------:R-:W-:Y:S02]  /*1c70*/  ULOP3.LUT UR14, UR12, 0x10000, URZ, 0xfc, !UPT ;  /* 0x000100000c0e7892 */ /* 0x000fe4000f8efc3f */
[----:B------:R-:W-:Y:S02]  /*1c80*/  ULEA UR12, UR10, UR11, 0x8 ;  /* 0x0000000b0a0c7291 */ /* 0x000fe4000f8e403f */
[----:B------:R-:W-:Y:S01]  /*1c90*/  ULEA UR14, UR10, UR14, 0xb ;  /* 0x0000000e0a0e7291 */ /* 0x000fe2000f8e583f */
[----:B------:R-:W-:Y:S01]  /*1ca0*/  UMOV UR13, 0x80000020 ;  /* 0x80000020000d7882 */ /* 0x000fe20000000000 */
[----:B------:R-:W-:Y:S01]  /*1cb0*/  UMOV UR15, 0x40000040 ;  /* 0x40000040000f7882 */ /* 0x000fe20000000000 */
[----:B----4-:R-:W-:-:S06]  /*1cc0*/  WARPGROUP.ARRIVE ;  /* 0x00000000000079c5 */ /* 0x010fcc0000000000 */
[----:B------:R-:W-:Y:S01]  /*1cd0*/  HGMMA.SP.64x256x32.F32.BF16 R24, gdesc[UR12], R24, UP0, R152, 0x0 ;  /* 0x0be098000c1879f0 */ /* 0x000fe2000bf01a18 */
[----:B------:R-:W-:Y:S02]  /*1ce0*/  UIADD3 UR12, UR12, 0x2, URZ ;  /* 0x000000020c0c7890 */ /* 0x000fe4000fffe03f */
[----:B------:R-:W-:Y:S01]  /*1cf0*/  UIADD3 UR14, UR14, 0x4, URZ ;  /* 0x000000040e0e7890 */ /* 0x000fe2000fffe03f */
[----:B------:R-:W-:Y:S01]  /*1d00*/  UMOV UR13, 0x80000020 ;  /* 0x80000020000d7882 */ /* 0x000fe20000000000 */
[----:B------:R-:W-:-:S15]  /*1d10*/  UMOV UR15, 0x40000040 ;  /* 0x40000040000f7882 */ /* 0x000fde0000000000 */
[----:B------:R-:W-:-:S12]  /*1d20*/  NOP ;  /* 0x0000000000007918 */ /* 0x000fd80000000000 */
[----:B------:R-:W-:Y:S03]  /*1d30*/  HGMMA.SP.64x256x32.F32.BF16 R24, gdesc[UR12], R24, R153, 0x0, gsb0 ;  /* 0x0be099000c1879f0 */ /* 0x000fe60008001a18 */
[----:B------:R-:W-:Y:S02]  /*1d40*/  WARPGROUP.DEPBAR.LE gsb0, 0x0 ;  /* 0x00008000000079c5 */ /* 0x000fe40000010000 */
[----:B------:R-:W-:Y:S05]  /*1d50*/  @!P2 BRA `(.L_x_25) ;  /* 0x000000000004a947 */ /* 0x000fea0003800000 */
[----:B------:R-:W-:Y:S01]  /*1d60*/  BPT.TRAP 0x1 ;  /* 0x000000040000795c */ /* 0x000fe20000300000 */
.L_x_25:
[----:B------:R-:W-:Y:S02]  /*1d70*/  @P0 LEA R21, R20, UR7, 0x3 ;  /* 0x0000000714150c11 */ /* 0x000fe4000f8e18ff */
[----:B------:R-:W-:-:S03]  /*1d80*/  ISETP.GT.U32.AND P1, PT, R7, 0x1, PT ;  /* 0x000000010700780c */ /* 0x000fc60003f24070 */
[----:B------:R-:W-:-:S05]  /*1d90*/  @P0 VIADD R21, R21, 0x30 ;  /* 0x0000003015150836 */ /* 0x000fca0000000000 */
[----:B------:R-:W-:-:S04]  /*1da0*/  @P0 PRMT R21, R12, 0x654, R21 ;  /* 0x000006540c150816 */ /* 0x000fc80000000015 */
[----:B------:R4:W-:Y:S01]  /*1db0*/  @P0 SYNCS.ARRIVE.TRANS64.RED.A1T0 RZ, [R21+URZ], RZ ;  /* 0x000000ff15ff09a7 */ /* 0x0009e2000810043f */
[----:B------:R-:W-:Y:S05]  /*1dc0*/  @P1 BRA `(.L_x_26) ;  /* 0x0000000000041947 */ /* 0x000fea0003800000 */
[----:B------:R-:W-:Y:S01]  /*1dd0*/  BPT.TRAP 0x1 ;  /* 0x000000040000795c */ /* 0x000fe20000300000 */
.L_x_26:
[----:B------:R-:W-:Y:S01]  /*1de0*/  UIADD3 UR10, UR10, 0x1, URZ ;  /* 0x000000010a0a7890 */ /* 0x000fe2000fffe03f */
[C---:B------:R-:W-:Y:S01]  /*1df0*/  ISETP.GT.AND P2, PT, R19.reuse, 0x1, PT ;  /* 0x000000011300780c */ /* 0x040fe20003f44270 */
[----:B------:R-:W-:Y:S02]  /*1e00*/  VIADD R20, R20, 0x1 ;  /* 0x0000000114147836 */ /* 0x000fe40000000000 */
[----:B------:R-:W-:Y:S01]  /*1e10*/  UISETP.NE.AND UP0, UPT, UR10, 0x6, UPT ;  /* 0x000000060a00788c */ /* 0x000fe2000bf05270 */
[----:B------:R-:W-:Y:S02]  /*1e20*/  VIADD R19, R19, 0xffffffff ;  /* 0xffffffff13137836 */ /* 0x000fe40000000000 */
[C---:B------:R-:W-:Y:S01]  /*1e30*/  ISETP.NE.AND P1, PT, R20.reuse, 0x6, PT ;  /* 0x000000061400780c */ /* 0x040fe20003f25270 */
[----:B------:R-:W-:Y:S02]  /*1e40*/  USEL UR11, URZ, 0x1, UP0 ;  /* 0x000000013f0b7887 */ /* 0x000fe40008000000 */
[----:B------:R-:W-:Y:S01]  /*1e50*/  USEL UR10, UR10, URZ, UP0 ;  /* 0x0000003f0a0a7287 */ /* 0x000fe20008000000 */
[----:B------:R-:W-:Y:S01]  /*1e60*/  SEL R20, R20, RZ, P1 ;  /* 0x000000ff14147207 */ /* 0x000fe20000800000 */
[----:B------:R-:W-:-:S02]  /*1e70*/  UPLOP3.LUT UP0, UPT, UPT, UPT, UPT, 0x80, 0x0 ;  /* 0x000000000000789c */ /* 0x000fc40003f0f070 */
[----:B------:R-:W-:Y:S01]  /*1e80*/  LOP3.LUT R154, R154, UR11, RZ, 0x3c, !PT ;  /* 0x0000000b9a9a7c12 */ /* 0x000fe2000f8e3cff */
[----:B------:R-:W-:Y:S08]  /*1e90*/  @P2 BRA `(.L_x_27) ;  /* 0xfffffffc00202947 */ /* 0x000ff0000383ffff */
.L_x_20:
[----:B0-----:R-:W-:Y:S01]  /*1ea0*/  IMAD.U32 R20, RZ, RZ, UR20 ;  /* 0x00000014ff147e24 */ /* 0x001fe2000f8e00ff */
[----:B------:R-:W-:Y:S01]  /*1eb0*/  SHF.L.U32 R19, R164, 0x1f, RZ ;  /* 0x0000001fa4137819 */ /* 0x000fe200000006ff */
[----:B------:R-:W-:Y:S01]  /*1ec0*/  UIADD3 UR5, UR5, UR18, URZ ;  /* 0x0000001205057290 */ /* 0x000fe2000fffe03f */
[----:B------:R-:W0:Y:S01]  /*1ed0*/  LDC R152, c[0x0][0x288] ;  /* 0x0000a200ff987b82 */ /* 0x000e220000000800 */
[----:B------:R-:W-:Y:S01]  /*1ee0*/  UISETP.GE.U32.AND UP1, UPT, UR18, 0x6, UPT ;  /* 0x000000061200788c */ /* 0x000fe2000bf26070 */
[----:B------:R-:W-:Y:S01]  /*1ef0*/  SHF.R.S32.HI R154, RZ, 0x1f, R4 ;  /* 0x0000001fff9a7819 */ /* 0x000fe20000011404 */
[----:B------:R-:W-:Y:S02]  /*1f00*/  UISETP.GT.U32.AND UP0, UPT, UR5, 0x5, UPT ;  /* 0x000000050500788c */ /* 0x000fe4000bf04070 */
[----:B------:R-:W-:Y:S02]  /*1f10*/  UIMAD.WIDE.U32 UR10, UR5, -0x55555555, URZ ;  /* 0xaaaaaaab050a78a5 */ /* 0x000fe4000f8e003f */
[----:B------:R-:W-:Y:S01]  /*1f20*/  UISETP.LT.U32.AND UP0, UPT, UR18, 0x6, UP0 ;  /* 0x000000061200788c */ /* 0x000fe20008701070 */
[----:B------:R0:W-:Y:S01]  /*1f30*/  SYNCS.ARRIVE.TRANS64.A1T0 RZ, [R20+UR19], RZ ;  /* 0x000000ff14ff79a7 */ /* 0x0001e20008100013 */
[----:B------:R-:W-:-:S02]  /*1f40*/  WARPGROUP.DEPBAR.LE gsb0, 0x0 ;  /* 0x00008000000079c5 */ /* 0x000fc40000010000 */
[----:B------:R-:W-:Y:S02]  /*1f50*/  USEL UR12, URZ, 0x1, !UP0 ;  /* 0x000000013f0c7887 */ /* 0x000fe4000c000000 */
[----:B------:R-:W-:Y:S02]  /*1f60*/  USHF.R.U32.HI UR10, URZ, 0x2, UR11 ;  /* 0x000000023f0a7899 */ /* 0x000fe4000801160b */
[----:B------:R-:W-:Y:S01]  /*1f70*/  ULOP3.LUT UR4, UR4, UR12, URZ, 0x3c, !UPT ;  /* 0x0000000c04047292 */ /* 0x000fe2000f8e3c3f */
[----:B------:R-:W1:Y:S01]  /*1f80*/  SYNCS.PHASECHK.TRANS64.TRYWAIT P1, [UR8+0x8], R19 ;  /* 0x00000813ff0075a7 */ /* 0x000e620008020148 */
[----:B------:R-:W-:Y:S02]  /*1f90*/  UIMAD UR5, UR10, -0x6, UR5 ;  /* 0xfffffffa0a0578a4 */ /* 0x000fe4000f8e0205 */
[----:B------:R-:W-:Y:S01]  /*1fa0*/  @UP1 ULOP3.LUT UR4, UR4, 0x1, UR10, 0x78, !UPT ;  /* 0x0000000104041892 */ /* 0x000fe2000f8e780a */
[----:B01----:R-:W-:Y:S11]  /*1fb0*/  @!P1 BRA `(.L_x_28) ;  /* 0x000000ac00489947 */ /* 0x003ff60003800000 */
.L_x_310:
[----:B------:R-:W-:Y:S01]  /*1fc0*/  ULDC.64 UR10, c[0x0][0x6d0] ;  /* 0x0001b400000a7ab9 */ /* 0x000fe20000000a00 */
[----:B------:R-:W-:Y:S02]  /*1fd0*/  IMAD.SHL.U32 R158, R6, 0x40, RZ ;  /* 0x00000040069e7824 */ /* 0x000fe400078e00ff */
[----:B0-----:R-:W-:Y:S02]  /*1fe0*/  IMAD R19, R154, UR10, RZ ;  /* 0x0000000a9a137c24 */ /* 0x001fe4000f8e02ff */
[C---:B------:R-:W-:Y:S01]  /*1ff0*/  IMAD.WIDE.U32 R22, R4.reuse, UR10, R14 ;  /* 0x0000000a04167c25 */ /* 0x040fe2000f8e000e */
[----:B------:R-:W-:Y:S01]  /*2000*/  ULDC UR10, c[0x0][0x284] ;  /* 0x0000a100000a7ab9 */ /* 0x000fe20000000800 */
[----:B------:R-:W-:Y:S02]  /*2010*/  SHF.R.S32.HI R159, RZ, 0x1f, R158 ;  /* 0x0000001fff9f7819 */ /* 0x000fe4000001149e */
[----:B------:R-:W-:Y:S01]  /*2020*/  IMAD R153, R4, UR11, R19 ;  /* 0x0000000b04997c24 */ /* 0x000fe2000f8e0213 */
[C---:B------:R-:W-:Y:S01]  /*2030*/  ISETP.GE.AND P1, PT, R158.reuse, UR10, PT ;  /* 0x0000000a9e007c0c */ /* 0x040fe2000bf26270 */
[----:B------:R-:W-:Y:S01]  /*2040*/  IMAD.SHL.U32 R19, R5, 0x100, RZ ;  /* 0x0000010005137824 */ /* 0x000fe200078e00ff */
[----:B------:R-:W-:Y:S01]  /*2050*/  IADD3 R22, P2, R158, R22, RZ ;  /* 0x000000169e167210 */ /* 0x000fe20007f5e0ff */
[----:B----4-:R-:W-:-:S03]  /*2060*/  IMAD.WIDE R20, R18, 0x2, RZ ;  /* 0x0000000212147825 */ /* 0x010fc600078e02ff */
[----:B------:R-:W-:Y:S01]  /*2070*/  ISETP.GE.OR P1, PT, R19, R152, P1 ;  /* 0x000000981300720c */ /* 0x000fe20000f26670 */
[----:B------:R-:W-:Y:S01]  /*2080*/  IMAD R6, R18, -0x2, R152 ;  /* 0xfffffffe12067824 */ /* 0x000fe200078e0298 */
[----:B------:R-:W-:Y:S01]  /*2090*/  IADD3.X R23, R159, R23, R153, P2, !PT ;  /* 0x000000179f177210 */ /* 0x000fe200017fe499 */
[----:B------:R-:W-:-:S04]  /*20a0*/  IMAD.WIDE R162, R5, 0x100, R20 ;  /* 0x0000010005a27825 */ /* 0x000fc800078e0214 */
[----:B------:R-:W-:-:S06]  /*20b0*/  IMAD.IADD R5, R6, 0x1, -R19 ;  /* 0x0000000106057824 */ /* 0x000fcc00078e0a13 */
[----:B------:R-:W-:Y:S05]  /*20c0*/  @P1 BRA `(.L_x_29) ;  /* 0x0000009000a41947 */ /* 0x000fea0003800000 */
[----:B------:R-:W0:Y:S01]  /*20d0*/  LDC.64 R20, c[0x0][0x6c8] ;  /* 0x0001b200ff147b82 */ /* 0x000e220000000a00 */
[----:B---3-5:R-:W-:Y:S01]  /*20e0*/  FSETP.NEU.AND P2, PT, R10, RZ, PT ;  /* 0x000000ff0a00720b */ /* 0x028fe20003f4d000 */
[----:B------:R-:W-:Y:S01]  /*20f0*/  IMAD.IADD R166, R16, 0x1, -R158 ;  /* 0x0000000110a67824 */ /* 0x000fe200078e0a9e */
[----:B------:R-:W-:Y:S01]  /*2100*/  ISETP.GT.AND P1, PT, R5, RZ, PT ;  /* 0x000000ff0500720c */ /* 0x000fe20003f24270 */
[----:B------:R-:W-:Y:S03]  /*2110*/  BSSY B0, `(.L_x_29) ;  /* 0x0000924000007945 */ /* 0x000fe60003800000 */
[----:B------:R-:W-:Y:S01]  /*2120*/  ISETP.GT.AND P5, PT, R166, RZ, P1 ;  /* 0x000000ffa600720c */ /* 0x000fe20000fa4270 */
[-C--:B0-----:R-:W-:Y:S02]  /*2130*/  IMAD R6, R163, R20.reuse, RZ ;  /* 0x00000014a3067224 */ /* 0x081fe400078e02ff */
[----:B------:R-:W-:-:S04]  /*2140*/  IMAD.WIDE.U32 R168, R162, R20, R22 ;  /* 0x00000014a2a87225 */ /* 0x000fc800078e0016 */
[----:B------:R-:W-:-:S04]  /*2150*/  IMAD R19, R162, R21, R6 ;  /* 0x00000015a2137224 */ /* 0x000fc800078e0206 */
[----:B------:R-:W-:Y:S01]  /*2160*/  IMAD.IADD R173, R169, 0x1, R19 ;  /* 0x00000001a9ad7824 */ /* 0x000fe200078e0213 */
[----:B------:R-:W-:Y:S06]  /*2170*/  @!P2 BRA `(.L_x_30) ;  /* 0x000000640068a947 */ /* 0x000fec0003800000 */
[----:B------:R-:W-:Y:S01]  /*2180*/  ULDC.64 UR10, c[0x0][0x6b8] ;  /* 0x0001ae00000a7ab9 */ /* 0x000fe20000000a00 */
[----:B------:R-:W-:Y:S01]  /*2190*/  ULDC.64 UR14, c[0x0][0x6b0] ;  /* 0x0001ac00000e7ab9 */ /* 0x000fe20000000a00 */
[----:B------:R-:W-:Y:S01]  /*21a0*/  IMAD.WIDE.U32 R22, R4, UR10, R14 ;  /* 0x0000000a04167c25 */ /* 0x000fe2000f8e000e */
[----:B------:R-:W-:Y:S01]  /*21b0*/  ULDC.64 UR22, c[0x0][0x6a8] ;  /* 0x0001aa0000167ab9 */ /* 0x000fe20000000a00 */
[----:B------:R-:W0:Y:S01]  /*21c0*/  LDC.64 R160, c[0x0][0x6b0] ;  /* 0x0001ac00ffa07b82 */ /* 0x000e220000000a00 */
[----:B------:R-:W-:Y:S01]  /*21d0*/  ULDC.64 UR12, c[0x0][0x6c0] ;  /* 0x0001b000000c7ab9 */ /* 0x000fe20000000a00 */
[----:B------:R-:W-:Y:S01]  /*21e0*/  IMAD R19, R154, UR10, RZ ;  /* 0x0000000a9a137c24 */ /* 0x000fe2000f8e02ff */
[----:B------:R-:W-:-:S03]  /*21f0*/  IADD3 R154, P2, R158, R22, RZ ;  /* 0x000000169e9a7210 */ /* 0x000fc60007f5e0ff */
[----:B------:R-:W-:Y:S02]  /*2200*/  IMAD R167, R4, UR11, R19 ;  /* 0x0000000b04a77c24 */ /* 0x000fe4000f8e0213 */
[----:B------:R-:W-:-:S03]  /*2210*/  IMAD R19, R163, UR14, RZ ;  /* 0x0000000ea3137c24 */ /* 0x000fc6000f8e02ff */
[----:B------:R-:W-:Y:S01]  /*2220*/  IADD3.X R155, R159, R23, R167, P2, !PT ;  /* 0x000000179f9b7210 */ /* 0x000fe200017fe4a7 */
[C---:B------:R-:W-:Y:S02]  /*2230*/  IMAD R169, R162.reuse, UR15, R19 ;  /* 0x0000000fa2a97c24 */ /* 0x040fe4000f8e0213 */
[----:B------:R-:W-:-:S04]  /*2240*/  IMAD.WIDE.U32 R22, R162, UR14, R154 ;  /* 0x0000000ea2167c25 */ /* 0x000fc8000f8e009a */
[----:B------:R-:W-:Y:S01]  /*2250*/  IMAD.IADD R19, R23, 0x1, R169 ;  /* 0x0000000117137824 */ /* 0x000fe200078e02a9 */
[----:B------:R-:W-:-:S04]  /*2260*/  LEA R152, P2, R22, UR22, 0x2 ;  /* 0x0000001616987c11 */ /* 0x000fc8000f8410ff */
[----:B------:R-:W-:-:S05]  /*2270*/  LEA.HI.X R153, R22, UR23, R19, 0x2, P2 ;  /* 0x0000001716997c11 */ /* 0x000fca00090f1413 */
[----:B------:R-:W3:Y:S01]  /*2280*/  @P5 LDG.E.LTC128B R19, desc[UR16][R152.64] ;  /* 0x0000001098135981 */ /* 0x000ee2000c1e1920 */
[----:B------:R-:W-:Y:S01]  /*2290*/  IMAD.WIDE.U32 R156, R162, UR14, R158 ;  /* 0x0000000ea29c7c25 */ /* 0x000fe2000f8e009e */
[----:B------:R-:W-:Y:S01]  /*22a0*/  LEA R22, P2, R168, UR12, 0x2 ;  /* 0x0000000ca8167c11 */ /* 0x000fe2000f8410ff */
[----:B------:R-:W-:Y:S02]  /*22b0*/  BSSY B1, `(.L_x_31) ;  /* 0x0000016000017945 */ /* 0x000fe40003800000 */
[----:B0-----:R-:W-:Y:S01]  /*22c0*/  IMAD.WIDE.U32 R170, R162, UR14, R160 ;  /* 0x0000000ea2aa7c25 */ /* 0x001fe2000f8e00a0 */
[----:B------:R-:W-:Y:S02]  /*22d0*/  IADD3 R160, P3, R14, R156, RZ ;  /* 0x0000009c0ea07210 */ /* 0x000fe40007f7e0ff */
[----:B------:R-:W-:Y:S01]  /*22e0*/  LEA.HI.X R23, R168, UR13, R173, 0x2, P2 ;  /* 0x0000000da8177c11 */ /* 0x000fe200090f14ad */
[----:B------:R-:W-:Y:S01]  /*22f0*/  IMAD.IADD R173, R169, 0x1, R171 ;  /* 0x00000001a9ad7824 */ /* 0x000fe200078e02ab */
[----:B------:R-:W-:-:S02]  /*2300*/  IADD3.X R161, R15, R169, R157, P3, !PT ;  /* 0x000000a90fa17210 */ /* 0x000fc40001ffe49d */
[----:B------:R-:W-:Y:S02]  /*2310*/  ISETP.GT.AND P2, PT, R5, 0x1, PT ;  /* 0x000000010500780c */ /* 0x000fe40003f44270 */
[----:B------:R-:W-:Y:S01]  /*2320*/  IADD3 R6, P3, R154, R170, RZ ;  /* 0x000000aa9a067210 */ /* 0x000fe20007f7e0ff */
[----:B------:R-:W-:Y:S01]  /*2330*/  IMAD.WIDE.U32 R160, R4, UR10, R160 ;  /* 0x0000000a04a07c25 */ /* 0x000fe2000f8e00a0 */
[----:B------:R-:W-:-:S03]  /*2340*/  LEA R156, P6, R20, R22, 0x2 ;  /* 0x00000016149c7211 */ /* 0x000fc600078c10ff */
[----:B------:R-:W-:Y:S01]  /*2350*/  IMAD.X R155, R173, 0x1, R155, P3 ;  /* 0x00000001ad9b7824 */ /* 0x000fe200018e069b */
[----:B------:R-:W-:Y:S01]  /*2360*/  LEA R154, P3, R6, UR22, 0x2 ;  /* 0x00000016069a7c11 */ /* 0x000fe2000f8610ff */
[----:B------:R-:W-:-:S03]  /*2370*/  IMAD.IADD R161, R167, 0x1, R161 ;  /* 0x00000001a7a17824 */ /* 0x000fc600078e02a1 */
[----:B------:R-:W-:Y:S02]  /*2380*/  LEA.HI.X R155, R6, UR23, R155, 0x2, P3 ;  /* 0x00000017069b7c11 */ /* 0x000fe400098f149b */
[----:B------:R-:W-:Y:S01]  /*2390*/  LEA R162, P3, R160, UR22, 0x2 ;  /* 0x00000016a0a27c11 */ /* 0x000fe2000f8610ff */
[----:B---3--:R-:W-:-:S04]  /*23a0*/  FMUL R163, R19, R10 ;  /* 0x0000000a13a37220 */ /* 0x008fc80000400000 */
[----:B--2---:R-:W-:Y:S01]  /*23b0*/  FFMA R169, R24, R11, R163 ;  /* 0x0000000b18a97223 */ /* 0x004fe200000000a3 */
[----:B------:R-:W-:-:S04]  /*23c0*/  LEA.HI.X R163, R160, UR23, R161, 0x2, P3 ;  /* 0x00000017a0a37c11 */ /* 0x000fc800098f14a1 */
[----:B------:R0:W-:Y:S01]  /*23d0*/  @P5 STG.E desc[UR16][R22.64], R169 ;  /* 0x000000a916005986 */ /* 0x0001e2000c101910 */
[----:B------:R-:W-:-:S13]  /*23e0*/  ISETP.GT.AND P5, PT, R166, RZ, P2 ;  /* 0x000000ffa600720c */ /* 0x000fda00017a4270 */
[----:B0-----:R-:W-:Y:S05]  /*23f0*/  @!P5 BRA `(.L_x_32) ;  /* 0x000000000004d947 */ /* 0x001fea0003800000 */
[----:B------:R0:W5:Y:S02]  /*2400*/  LDG.E.LTC128B R19, desc[UR16][R154.64] ;  /* 0x000000109a137981 */ /* 0x000164000c1e1920 */
.L_x_32:
[----:B------:R-:W-:Y:S05]  /*2410*/  BSYNC B1 ;  /* 0x0000000000017941 */ /* 0x000fea0003800000 */
.L_x_31:
[----:B-----5:R-:W-:Y:S01]  /*2420*/  FMUL R6, R19, R10 ;  /* 0x0000000a13067220 */ /* 0x020fe20000400000 */
[----:B------:R-:W-:Y:S01]  /*2430*/  LEA.HI.X R157, R20, R23, R21, 0x2, P6 ;  /* 0x00000017149d7211 */ /* 0x000fe200030f1415 */
[----:B------:R-:W-:Y:S01]  /*2440*/  BSSY B1, `(.L_x_33) ;  /* 0x0000008000017945 */ /* 0x000fe20003800000 */
[----:B------:R-:W-:Y:S01]  /*2450*/  ISETP.GT.AND P3, PT, R166, 0x8, P1 ;  /* 0x00000008a600780c */ /* 0x000fe20000f64270 */
[----:B------:R-:W-:Y:S01]  /*2460*/  FFMA R161, R25, R11, R6 ;  /* 0x0000000b19a17223 */ /* 0x000fe20000000006 */
[----:B------:R-:W-:-:S04]  /*2470*/  IADD3 R24, P1, P6, R14, R170, R158 ;  /* 0x000000aa0e187210 */ /* 0x000fc80007e3e09e */
[----:B------:R1:W-:Y:S01]  /*2480*/  @P5 STG.E desc[UR16][R156.64], R161 ;  /* 0x000000a19c005986 */ /* 0x0003e2000c101910 */
[----:B------:R-:W-:-:S06]  /*2490*/  IADD3.X R25, R15, R173, R159, P1, P6 ;  /* 0x000000ad0f197210 */ /* 0x000fcc0000fec49f */
[----:B------:R-:W-:Y:S05]  /*24a0*/  @!P3 BRA `(.L_x_34) ;  /* 0x000000000004b947 */ /* 0x000fea0003800000 */
[----:B------:R2:W5:Y:S02]  /*24b0*/  LDG.E.LTC128B R19, desc[UR16][R162.64+0x20] ;  /* 0x00002010a2137981 */ /* 0x000564000c1e1920 */
.L_x_34:
[----:B------:R-:W-:Y:S05]  /*24c0*/  BSYNC B1 ;  /* 0x0000000000017941 */ /* 0x000fea0003800000 */
.L_x_33:
[----:B-----5:R-:W-:Y:S01]  /*24d0*/  FMUL R159, R19, R10 ;  /* 0x0000000a139f7220 */ /* 0x020fe20000400000 */
[----:B------:R-:W-:Y:S01]  /*24e0*/  ISETP.GT.AND P2, PT, R166, 0x8, P2 ;  /* 0x00000008a600780c */ /* 0x000fe20001744270 */
[----:B------:R-:W-:Y:S01]  /*24f0*/  IMAD.WIDE.U32 R24, R4, UR10, R24 ;  /* 0x0000000a04187c25 */ /* 0x000fe2000f8e0018 */
[----:B------:R-:W-:-:S03]  /*2500*/  ISETP.GT.AND P1, PT, R5, 0x8, PT ;  /* 0x000000080500780c */ /* 0x000fc60003f24270 */
[----:B-1----:R-:W-:Y:S01]  /*2510*/  FFMA R161, R26, R11, R159 ;  /* 0x0000000b1aa17223 */ /* 0x002fe2000000009f */
[----:B------:R-:W-:Y:S01]  /*2520*/  USHF.L.U64.HI UR13, UR14, 0x5, UR15 ;  /* 0x000000050e0d7899 */ /* 0x000fe2000801020f */
[----:B------:R-:W-:Y:S01]  /*2530*/  IMAD.IADD R25, R167, 0x1, R25 ;  /* 0x00000001a7197824 */ /* 0x000fe200078e0219 */
[----:B------:R-:W-:Y:S01]  /*2540*/  LEA R158, P6, R24, UR22, 0x2 ;  /* 0x00000016189e7c11 */ /* 0x000fe2000f8c10ff */
[----:B------:R-:W-:Y:S01]  /*2550*/  USHF.L.U32 UR12, UR14, 0x5, URZ ;  /* 0x000000050e0c7899 */ /* 0x000fe2000800063f */
[----:B------:R1:W-:Y:S01]  /*2560*/  @P3 STG.E desc[UR16][R22.64+0x20], R161 ;  /* 0x000020a116003986 */ /* 0x0003e2000c101910 */
[----:B------:R-:W-:Y:S01]  /*2570*/  BSSY B1, `(.L_x_35) ;  /* 0x0000005000017945 */ /* 0x000fe20003800000 */
[----:B------:R-:W-:Y:S02]  /*2580*/  ISETP.GT.AND P5, PT, R166, RZ, P1 ;  /* 0x000000ffa600720c */ /* 0x000fe40000fa4270 */
[----:B------:R-:W-:Y:S01]  /*2590*/  LEA.HI.X R159, R24, UR23, R25, 0x2, P6 ;  /* 0x00000017189f7c11 */ /* 0x000fe2000b0f1419 */
[----:B------:R-:W-:Y:S10]  /*25a0*/  @!P2 BRA `(.L_x_36) ;  /* 0x000000000004a947 */ /* 0x000ff40003800000 */
[----:B------:R3:W5:Y:S02]  /*25b0*/  LDG.E.LTC128B R19, desc[UR16][R158.64+0x20] ;  /* 0x000020109e137981 */ /* 0x000764000c1e1920 */
.L_x_36:
[----:B------:R-:W-:Y:S05]  /*25c0*/  BSYNC B1 ;  /* 0x0000000000017941 */ /* 0x000fea0003800000 */
.L_x_35:
[----:B-----5:R-:W-:Y:S01]  /*25d0*/  FMUL R4, R19, R10 ;  /* 0x0000000a13047220 */ /* 0x020fe20000400000 */
[----:B---3--:R-:W-:Y:S01]  /*25e0*/  IADD3 R158, P3, R152, UR12, RZ ;  /* 0x0000000c989e7c10 */ /* 0x008fe2000ff7e0ff */
[----:B--2---:R-:W-:Y:S02]  /*25f0*/  IMAD.MOV.U32 R163, RZ, RZ, R19 ;  /* 0x000000ffffa37224 */ /* 0x004fe400078e0013 */
[----:B------:R-:W-:Y:S01]  /*2600*/  FFMA R167, R27, R11, R4 ;  /* 0x0000000b1ba77223 */ /* 0x000fe20000000004 */
[----:B------:R-:W-:Y:S01]  /*2610*/  @P2 IMAD.MOV.U32 R24, RZ, RZ, R156 ;  /* 0x000000ffff182224 */ /* 0x000fe200078e009c */
[----:B------:R-:W-:Y:S01]  /*2620*/  IADD3.X R159, R153, UR13, RZ, P3, !PT ;  /* 0x0000000d999f7c10 */ /* 0x000fe20009ffe4ff */
[----:B------:R-:W-:-:S05]  /*2630*/  @P2 IMAD.MOV.U32 R25, RZ, RZ, R157 ;  /* 0x000000ffff192224 */ /* 0x000fca00078e009d */
[----:B------:R2:W-:Y:S04]  /*2640*/  @P2 STG.E desc[UR16][R24.64+0x20], R167 ;  /* 0x000020a718002986 */ /* 0x0005e8000c101910 */
[----:B------:R-:W3:Y:S01]  /*2650*/  @P5 LDG.E.LTC128B R163, desc[UR16][R158.64] ;  /* 0x000000109ea35981 */ /* 0x000ee2000c1e1920 */
[C---:B------:R-:W-:Y:S01]  /*2660*/  IMAD.SHL.U32 R4, R20.reuse, 0x20, RZ ;  /* 0x0000002014047824 */ /* 0x040fe200078e00ff */
[----:B------:R-:W-:Y:S01]  /*2670*/  SHF.L.U64.HI R6, R20, 0x5, R21 ;  /* 0x0000000514067819 */ /* 0x000fe20000010215 */
[----:B------:R-:W-:Y:S01]  /*2680*/  BSSY B1, `(.L_x_37) ;  /* 0x000000c000017945 */ /* 0x000fe20003800000 */
[----:B------:R-:W-:Y:S02]  /*2690*/  ISETP.GT.AND P3, PT, R5, 0x9, PT ;  /* 0x000000090500780c */ /* 0x000fe40003f64270 */
[----:B------:R-:W-:-:S02]  /*26a0*/  IADD3 R160, P6, R4, R22, RZ ;  /* 0x0000001604a07210 */ /* 0x000fc40007fde0ff */
[----:B------:R-:W-:-:S03]  /*26b0*/  ISETP.GT.AND P2, PT, R166, RZ, P3 ;  /* 0x000000ffa600720c */ /* 0x000fc60001f44270 */
[----:B-1----:R-:W-:Y:S01]  /*26c0*/  IMAD.X R161, R6, 0x1, R23, P6 ;  /* 0x0000000106a17824 */ /* 0x002fe200030e0617 */
[----:B------:R-:W-:-:S04]  /*26d0*/  IADD3 R26, P6, R154, UR12, RZ ;  /* 0x0000000c9a1a7c10 */ /* 0x000fc8000ffde0ff */
[----:B------:R-:W-:Y:S01]  /*26e0*/  IADD3.X R27, R155, UR13, RZ, P6, !PT ;  /* 0x0000000d9b1b7c10 */ /* 0x000fe2000b7fe4ff */
[----:B---3--:R-:W-:-:S04]  /*26f0*/  FMUL R19, R163, R10 ;  /* 0x0000000aa3137220 */ /* 0x008fc80000400000 */
[----:B------:R-:W-:-:S05]  /*2700*/  FFMA R19, R28, R11, R19 ;  /* 0x0000000b1c137223 */ /* 0x000fca0000000013 */
[----:B------:R2:W-:Y:S01]  /*2710*/  @P5 STG.E desc[UR16][R160.64], R19 ;  /* 0x00000013a0005986 */ /* 0x0005e2000c101910 */
[----:B------:R-:W-:Y:S05]  /*2720*/  @!P2 BRA `(.L_x_38) ;  /* 0x000000000004a947 */ /* 0x000fea0003800000 */
[----:B------:R1:W5:Y:S02]  /*2730*/  LDG.E.LTC128B R163, desc[UR16][R26.64] ;  /* 0x000000101aa37981 */ /* 0x000364000c1e1920 */
.L_x_38:
[----:B------:R-:W-:Y:S05]  /*2740*/  BSYNC B1 ;  /* 0x0000000000017941 */ /* 0x000fea0003800000 */
.L_x_37:
[----:B------:R-:W-:Y:S01]  /*2750*/  UIADD3 UR10, UP0, UR12, 0x20, URZ ;  /* 0x000000200c0a7890 */ /* 0x000fe2000ff1e03f */
[----:B------:R-:W-:Y:S01]  /*2760*/  ISETP.GT.AND P1, PT, R166, 0x8, P1 ;  /* 0x00000008a600780c */ /* 0x000fe20000f24270 */
[----:B-----5:R-:W-:Y:S01]  /*2770*/  FMUL R20, R163, R10 ;  /* 0x0000000aa3147220 */ /* 0x020fe20000400000 */
[----:B--2---:R-:W-:Y:S01]  /*2780*/  IADD3 R24, P5, R4, R156, RZ ;  /* 0x0000009c04187210 */ /* 0x004fe20007fbe0ff */
[----:B------:R-:W-:Y:S01]  /*2790*/  UIADD3.X UR11, URZ, UR13, URZ, UP0, !UPT ;  /* 0x0000000d3f0b7290 */ /* 0x000fe200087fe43f */
[----:B------:R-:W-:Y:S01]  /*27a0*/  IMAD.MOV.U32 R167, RZ, RZ, R163 ;  /* 0x000000ffffa77224 */ /* 0x000fe200078e00a3 */
[----:B------:R-:W-:Y:S01]  /*27b0*/  IADD3 R28, P6, R152, UR10, RZ ;  /* 0x0000000a981c7c10 */ /* 0x000fe2000ffde0ff */
[----:B------:R-:W-:Y:S01]  /*27c0*/  FFMA R169, R29, R11, R20 ;  /* 0x0000000b1da97223 */ /* 0x000fe20000000014 */
[----:B------:R-:W-:Y:S02]  /*27d0*/  IMAD.X R25, R6, 0x1, R157, P5 ;  /* 0x0000000106197824 */ /* 0x000fe400028e069d */
[----:B------:R-:W-:-:S03]  /*27e0*/  IADD3.X R29, R153, UR11, RZ, P6, !PT ;  /* 0x0000000b991d7c10 */ /* 0x000fc6000b7fe4ff */
[----:B------:R2:W-:Y:S04]  /*27f0*/  @P2 STG.E desc[UR16][R24.64], R169 ;  /* 0x000000a918002986 */ /* 0x0005e8000c101910 */
[----:B------:R-:W3:Y:S01]  /*2800*/  @P1 LDG.E.LTC128B R167, desc[UR16][R28.64] ;  /* 0x000000101ca71981 */ /* 0x000ee2000c1e1920 */
[----:B------:R-:W-:Y:S01]  /*2810*/  IADD3 R20, P2, R4, 0x20, RZ ;  /* 0x0000002004147810 */ /* 0x000fe20007f5e0ff */
[----:B------:R-:W-:Y:S01]  /*2820*/  BSSY B1, `(.L_x_39) ;  /* 0x000000e000017945 */ /* 0x000fe20003800000 */
[----:B------:R-:W-:Y:S02]  /*2830*/  ISETP.GT.AND P5, PT, R166, 0x8, P3 ;  /* 0x00000008a600780c */ /* 0x000fe40001fa4270 */
[----:B------:R-:W-:Y:S01]  /*2840*/  IADD3 R22, P6, R20, R22, RZ ;  /* 0x0000001614167210 */ /* 0x000fe20007fde0ff */
[----:B------:R-:W-:Y:S01]  /*2850*/  IMAD.X R19, RZ, RZ, R6, P2 ;  /* 0x000000ffff137224 */ /* 0x000fe200010e0606 */
[----:B------:R-:W-:-:S02]  /*2860*/  IADD3 R152, P3, R154, UR10, RZ ;  /* 0x0000000a9a987c10 */ /* 0x000fc4000ff7e0ff */
[----:B------:R-:W-:Y:S01]  /*2870*/  ISETP.GT.AND P2, PT, R5, 0x10, PT ;  /* 0x000000100500780c */ /* 0x000fe20003f44270 */
[----:B------:R-:W-:Y:S01]  /*2880*/  IMAD.X R23, R19, 0x1, R23, P6 ;  /* 0x0000000113177824 */ /* 0x000fe200030e0617 */
[----:B------:R-:W-:Y:S02]  /*2890*/  IADD3 R162, P6, R20, R156, RZ ;  /* 0x0000009c14a27210 */ /* 0x000fe40007fde0ff */
[----:B------:R-:W-:Y:S01]  /*28a0*/  IADD3.X R153, R155, UR11, RZ, P3, !PT ;  /* 0x0000000b9b997c10 */ /* 0x000fe20009ffe4ff */
[----:B---3--:R-:W-:-:S04]  /*28b0*/  FMUL R21, R167, R10 ;  /* 0x0000000aa7157220 */ /* 0x008fc80000400000 */
[----:B------:R-:W-:-:S05]  /*28c0*/  FFMA R21, R30, R11, R21 ;  /* 0x0000000b1e157223 */ /* 0x000fca0000000015 */
[----:B------:R2:W-:Y:S01]  /*28d0*/  @P1 STG.E desc[UR16][R22.64], R21 ;  /* 0x0000001516001986 */ /* 0x0005e2000c101910 */
[----:B------:R-:W-:Y:S05]  /*28e0*/  @!P5 BRA `(.L_x_40) ;  /* 0x000000000004d947 */ /* 0x000fea0003800000 */
[----:B------:R3:W5:Y:S02]  /*28f0*/  LDG.E.LTC128B R167, desc[UR16][R152.64] ;  /* 0x0000001098a77981 */ /* 0x000764000c1e1920 */
.L_x_40:
[----:B------:R-:W-:Y:S05]  /*2900*/  BSYNC B1 ;  /* 0x0000000000017941 */ /* 0x000fea0003800000 */
.L_x_39:
[----:B--2--5:R-:W-:Y:S01]  /*2910*/  FMUL R22, R167, R10 ;  /* 0x0000000aa7167220 */ /* 0x024fe20000400000 */
[----:B------:R-:W-:Y:S01]  /*2920*/  IMAD.X R163, R19, 0x1, R157, P6 ;  /* 0x0000000113a37824 */ /* 0x000fe200030e069d */
[----:B------:R-:W-:Y:S01]  /*2930*/  ISETP.GT.AND P3, PT, R166, RZ, P2 ;  /* 0x000000ffa600720c */ /* 0x000fe20001764270 */
[----:B------:R-:W-:Y:S01]  /*2940*/  BSSY B1, `(.L_x_41) ;  /* 0x0000008000017945 */ /* 0x000fe20003800000 */
[----:B------:R-:W-:Y:S01]  /*2950*/  FFMA R21, R31, R11, R22 ;  /* 0x0000000b1f157223 */ /* 0x000fe20000000016 */
[----:B------:R-:W-:Y:S02]  /*2960*/  IADD3 R30, P1, R158, UR12, RZ ;  /* 0x0000000c9e1e7c10 */ /* 0x000fe4000ff3e0ff */
[----:B------:R-:W-:Y:S02]  /*2970*/  IADD3 R28, P6, R160, R4, RZ ;  /* 0x00000004a01c7210 */ /* 0x000fe40007fde0ff */
[----:B------:R2:W-:Y:S01]  /*2980*/  @P5 STG.E desc[UR16][R162.64], R21 ;  /* 0x00000015a2005986 */ /* 0x0005e2000c101910 */
[----:B------:R-:W-:-:S05]  /*2990*/  IADD3.X R31, R159, UR13, RZ, P1, !PT ;  /* 0x0000000d9f1f7c10 */ /* 0x000fca0008ffe4ff */
[----:B------:R-:W-:Y:S05]  /*29a0*/  @!P3 BRA `(.L_x_42) ;  /* 0x000000000004b947 */ /* 0x000fea0003800000 */
[----:B------:R4:W5:Y:S02]  /*29b0*/  LDG.E.LTC128B R167, desc[UR16][R30.64] ;  /* 0x000000101ea77981 */ /* 0x000964000c1e1920 */
.L_x_42:
[----:B------:R-:W-:Y:S05]  /*29c0*/  BSYNC B1 ;  /* 0x0000000000017941 */ /* 0x000fea0003800000 */
.L_x_41:
[----:B------:R-:W-:Y:S01]  /*29d0*/  ISETP.GT.AND P1, PT, R5, 0x11, PT ;  /* 0x000000110500780c */ /* 0x000fe20003f24270 */
[----:B--2--5:R-:W-:Y:S01]  /*29e0*/  FMUL R21, R167, R10 ;  /* 0x0000000aa7157220 */ /* 0x024fe20000400000 */
[----:B------:R-:W-:Y:S01]  /*29f0*/  IMAD.X R29, R161, 0x1, R6, P6 ;  /* 0x00000001a11d7824 */ /* 0x000fe200030e0606 */
[----:B------:R-:W-:Y:S01]  /*2a00*/  BSSY B1, `(.L_x_43) ;  /* 0x0000009000017945 */ /* 0x000fe20003800000 */
[----:B------:R-:W-:Y:S01]  /*2a10*/  ISETP.GT.AND P5, PT, R166, RZ, P1 ;  /* 0x000000ffa600720c */ /* 0x000fe20000fa4270 */
[----:B------:R-:W-:Y:S01]  /*2a20*/  FFMA R21, R32, R11, R21 ;  /* 0x0000000b20157223 */ /* 0x000fe20000000015 */
[----:B------:R-:W-:-:S04]  /*2a30*/  IADD3 R22, P6, R24, R4, RZ ;  /* 0x0000000418167210 */ /* 0x000fc80007fde0ff */
[----:B------:R2:W-:Y:S01]  /*2a40*/  @P3 STG.E desc[UR16][R28.64], R21 ;  /* 0x000000151c003986 */ /* 0x0005e2000c101910 */
[----:B---3--:R-:W-:-:S04]  /*2a50*/  IADD3 R152, P3, R26, UR12, RZ ;  /* 0x0000000c1a987c10 */ /* 0x008fc8000ff7e0ff */
[----:B------:R-:W-:Y:S02]  /*2a60*/  IADD3.X R153, R27, UR13, RZ, P3, !PT ;  /* 0x0000000d1b997c10 */ /* 0x000fe40009ffe4ff */
[----:B------:R-:W-:Y:S07]  /*2a70*/  @!P5 BRA `(.L_x_44) ;  /* 0x000000000004d947 */ /* 0x000fee0003800000 */
[----:B------:R3:W5:Y:S02]  /*2a80*/  LDG.E.LTC128B R167, desc[UR16][R152.64] ;  /* 0x0000001098a77981 */ /* 0x000764000c1e1920 */
.L_x_44:
[----:B------:R-:W-:Y:S05]  /*2a90*/  BSYNC B1 ;  /* 0x0000000000017941 */ /* 0x000fea0003800000 */
.L_x_43:
[----:B-----5:R-:W-:Y:S01]  /*2aa0*/  FMUL R32, R167, R10 ;  /* 0x0000000aa7207220 */ /* 0x020fe20000400000 */
[----:B------:R-:W-:Y:S01]  /*2ab0*/  IMAD.X R23, R25, 0x1, R6, P6 ;  /* 0x0000000119177824 */ /* 0x000fe200030e0606 */
[----:B------:R-:W-:Y:S01]  /*2ac0*/  ISETP.GT.AND P3, PT, R166, 0x8, P2 ;  /* 0x00000008a600780c */ /* 0x000fe20001764270 */
[----:B------:R-:W-:Y:S01]  /*2ad0*/  BSSY B1, `(.L_x_45) ;  /* 0x0000007000017945 */ /* 0x000fe20003800000 */
[----:B--2---:R-:W-:Y:S01]  /*2ae0*/  FFMA R21, R33, R11, R32 ;  /* 0x0000000b21157223 */ /* 0x004fe20000000020 */
[----:B------:R-:W-:-:S04]  /*2af0*/  IADD3 R32, P2, R158, UR10, RZ ;  /* 0x0000000a9e207c10 */ /* 0x000fc8000ff5e0ff */
[----:B------:R2:W-:Y:S01]  /*2b00*/  @P5 STG.E desc[UR16][R22.64], R21 ;  /* 0x0000001516005986 */ /* 0x0005e2000c101910 */
[----:B------:R-:W-:-:S05]  /*2b10*/  IADD3.X R33, R159, UR11, RZ, P2, !PT ;  /* 0x0000000b9f217c10 */ /* 0x000fca00097fe4ff */
[----:B------:R-:W-:Y:S05]  /*2b20*/  @!P3 BRA `(.L_x_46) ;  /* 0x000000000004b947 */ /* 0x000fea0003800000 */
[----:B------:R0:W5:Y:S02]  /*2b30*/  LDG.E.LTC128B R167, desc[UR16][R32.64] ;  /* 0x0000001020a77981 */ /* 0x000164000c1e1920 */
.L_x_46:
[----:B------:R-:W-:Y:S05]  /*2b40*/  BSYNC B1 ;  /* 0x0000000000017941 */ /* 0x000fea0003800000 */
.L_x_45:
[----:B0-----:R-:W-:Y:S01]  /*2b50*/  IADD3 R32, P5, R20, R160, RZ ;  /* 0x000000a014207210 */ /* 0x001fe20007fbe0ff */
[----:B--2--5:R-:W-:Y:S01]  /*2b60*/  FMUL R21, R167, R10 ;  /* 0x0000000aa7157220 */ /* 0x024fe20000400000 */
[----:B------:R-:W-:Y:S01]  /*2b70*/  ISETP.GT.AND P1, PT, R166, 0x8, P1 ;  /* 0x00000008a600780c */ /* 0x000fe20000f24270 */
[----:B------:R-:W-:Y:S01]  /*2b80*/  BSSY B1, `(.L_x_47) ;  /* 0x000000a000017945 */ /* 0x000fe20003800000 */
[----:B-1----:R-:W-:Y:S01]  /*2b90*/  IADD3 R26, P6, R26, UR10, RZ ;  /* 0x0000000a1a1a7c10 */ /* 0x002fe2000ffde0ff */
[----:B------:R-:W-:Y:S01]  /*2ba0*/  FFMA R21, R34, R11, R21 ;  /* 0x0000000b22157223 */ /* 0x000fe20000000015 */
[----:B------:R-:W-:Y:S01]  /*2bb0*/  IMAD.X R33, R19, 0x1, R161, P5 ;  /* 0x0000000113217824 */ /* 0x000fe200028e06a1 */
[----:B------:R-:W-:Y:S02]  /*2bc0*/  ISETP.GT.AND P2, PT, R5, 0x18, PT ;  /* 0x000000180500780c */ /* 0x000fe40003f44270 */
[----:B------:R-:W-:Y:S02]  /*2bd0*/  IADD3 R154, P5, R20, R24, RZ ;  /* 0x00000018149a7210 */ /* 0x000fe40007fbe0ff */
[----:B------:R0:W-:Y:S01]  /*2be0*/  @P3 STG.E desc[UR16][R32.64], R21 ;  /* 0x0000001520003986 */ /* 0x0001e2000c101910 */
[----:B------:R-:W-:-:S03]  /*2bf0*/  IADD3.X R27, R27, UR11, RZ, P6, !PT ;  /* 0x0000000b1b1b7c10 */ /* 0x000fc6000b7fe4ff */
[----:B------:R-:W-:Y:S07]  /*2c00*/  @!P1 BRA `(.L_x_48) ;  /* 0x0000000000049947 */ /* 0x000fee0003800000 */
[----:B------:R1:W5:Y:S02]  /*2c10*/  LDG.E.LTC128B R167, desc[UR16][R26.64] ;  /* 0x000000101aa77981 */ /* 0x000364000c1e1920 */
.L_x_48:
[----:B------:R-:W-:Y:S05]  /*2c20*/  BSYNC B1 ;  /* 0x0000000000017941 */ /* 0x000fea0003800000 */
.L_x_47:
[----:B-----5:R-:W-:Y:S01]  /*2c30*/  FMUL R24, R167, R10 ;  /* 0x0000000aa7187220 */ /* 0x020fe20000400000 */
[----:B------:R-:W-:Y:S01]  /*2c40*/  IMAD.X R155, R19, 0x1, R25, P5 ;  /* 0x00000001139b7824 */ /* 0x000fe200028e0619 */
[----:B------:R-:W-:Y:S01]  /*2c50*/  ISETP.GT.AND P3, PT, R166, RZ, P2 ;  /* 0x000000ffa600720c */ /* 0x000fe20001764270 */
[----:B------:R-:W-:Y:S01]  /*2c60*/  BSSY B1, `(.L_x_49) ;  /* 0x0000008000017945 */ /* 0x000fe20003800000 */
[----:B------:R-:W-:Y:S01]  /*2c70*/  FFMA R35, R35, R11, R24 ;  /* 0x0000000b23237223 */ /* 0x000fe20000000018 */
[----:B0-----:R-:W-:Y:S02]  /*2c80*/  IADD3 R32, P6, R30, UR12, RZ ;  /* 0x0000000c1e207c10 */ /* 0x001fe4000ffde0ff */
[----:B-1----:R-:W-:Y:S02]  /*2c90*/  IADD3 R26, P5, R28, R4, RZ ;  /* 0x000000041c1a7210 */ /* 0x002fe40007fbe0ff */
[----:B------:R0:W-:Y:S01]  /*2ca0*/  @P1 STG.E desc[UR16][R154.64], R35 ;  /* 0x000000239a001986 */ /* 0x0001e2000c101910 */
[----:B------:R-:W-:-:S05]  /*2cb0*/  IADD3.X R33, R31, UR13, RZ, P6, !PT ;  /* 0x0000000d1f217c10 */ /* 0x000fca000b7fe4ff */
[----:B------:R-:W-:Y:S05]  /*2cc0*/  @!P3 BRA `(.L_x_50) ;  /* 0x000000000004b947 */ /* 0x000fea0003800000 */
[----:B------:R1:W5:Y:S02]  /*2cd0*/  LDG.E.LTC128B R167, desc[UR16][R32.64] ;  /* 0x0000001020a77981 */ /* 0x000364000c1e1920 */
.L_x_50:
[----:B------:R-:W-:Y:S05]  /*2ce0*/  BSYNC B1 ;  /* 0x0000000000017941 */ /* 0x000fea0003800000 */
.L_x_49:
[----:B------:R-:W-:Y:S01]  /*2cf0*/  ISETP.GT.AND P1, PT, R5, 0x19, PT ;  /* 0x000000190500780c */ /* 0x000fe20003f24270 */
[----:B------:R-:W-:Y:S02]  /*2d00*/  IMAD.X R27, R29, 0x1, R6, P5 ;  /* 0x000000011d1b7824 */ /* 0x000fe400028e0606 */
[----:B-----5:R-:W-:Y:S01]  /*2d10*/  FMUL R21, R167, R10 ;  /* 0x0000000aa7157220 */ /* 0x020fe20000400000 */
[----:B------:R-:W-:Y:S01]  /*2d20*/  BSSY B1, `(.L_x_51) ;  /* 0x0000009000017945 */ /* 0x000fe20003800000 */
[----:B------:R-:W-:Y:S02]  /*2d30*/  ISETP.GT.AND P5, PT, R166, RZ, P1 ;  /* 0x000000ffa600720c */ /* 0x000fe40000fa4270 */
[----:B------:R-:W-:Y:S01]  /*2d40*/  FFMA R21, R36, R11, R21 ;  /* 0x0000000b24157223 */ /* 0x000fe20000000015 */
[----:B------:R-:W-:-:S04]  /*2d50*/  IADD3 R24, P6, R22, R4, RZ ;  /* 0x0000000416187210 */ /* 0x000fc80007fde0ff */
[----:B------:R2:W-:Y:S01]  /*2d60*/  @P3 STG.E desc[UR16][R26.64], R21 ;  /* 0x000000151a003986 */ /* 0x0005e2000c101910 */
[----:B------:R-:W-:-:S04]  /*2d70*/  IADD3 R34, P3, R152, UR12, RZ ;  /* 0x0000000c98227c10 */ /* 0x000fc8000ff7e0ff */
[----:B0-----:R-:W-:Y:S01]  /*2d80*/  IADD3.X R35, R153, UR13, RZ, P3, !PT ;  /* 0x0000000d99237c10 */ /* 0x001fe20009ffe4ff */
[----:B------:R-:W-:Y:S08]  /*2d90*/  @!P5 BRA `(.L_x_52) ;  /* 0x000000000004d947 */ /* 0x000ff00003800000 */
[----:B------:R0:W5:Y:S02]  /*2da0*/  LDG.E.LTC128B R167, desc[UR16][R34.64] ;  /* 0x0000001022a77981 */ /* 0x000164000c1e1920 */
.L_x_52:
[----:B------:R-:W-:Y:S05]  /*2db0*/  BSYNC B1 ;  /* 0x0000000000017941 */ /* 0x000fea0003800000 */
.L_x_51:
[----:B-----5:R-:W-:Y:S01]  /*2dc0*/  FMUL R36, R167, R10 ;  /* 0x0000000aa7247220 */ /* 0x020fe20000400000 */
[----:B------:R-:W-:Y:S01]  /*2dd0*/  IMAD.X R25, R23, 0x1, R6, P6 ;  /* 0x0000000117197824 */ /* 0x000fe200030e0606 */
[----:B------:R-:W-:Y:S01]  /*2de0*/  ISETP.GT.AND P3, PT, R166, 0x8, P2 ;  /* 0x00000008a600780c */ /* 0x000fe20001764270 */
[----:B------:R-:W-:Y:S01]  /*2df0*/  BSSY B1, `(.L_x_53) ;  /* 0x0000007000017945 */ /* 0x000fe20003800000 */
[----:B------:R-:W-:Y:S01]  /*2e00*/  FFMA R37, R37, R11, R36 ;  /* 0x0000000b25257223 */ /* 0x000fe20000000024 */
[----:B----4-:R-:W-:-:S04]  /*2e10*/  IADD3 R30, P2, R30, UR10, RZ ;  /* 0x0000000a1e1e7c10 */ /* 0x010fc8000ff5e0ff */
[----:B------:R4:W-:Y:S01]  /*2e20*/  @P5 STG.E desc[UR16][R24.64], R37 ;  /* 0x0000002518005986 */ /* 0x0009e2000c101910 */
[----:B------:R-:W-:-:S05]  /*2e30*/  IADD3.X R31, R31, UR11, RZ, P2, !PT ;  /* 0x0000000b1f1f7c10 */ /* 0x000fca00097fe4ff */
[----:B------:R-:W-:Y:S05]  /*2e40*/  @!P3 BRA `(.L_x_54) ;  /* 0x000000000004b947 */ /* 0x000fea0003800000 */
[----:B------:R0:W5:Y:S02]  /*2e50*/  LDG.E.LTC128B R167, desc[UR16][R30.64] ;  /* 0x000000101ea77981 */ /* 0x000164000c1e1920 */
.L_x_54:
[----:B------:R-:W-:Y:S05]  /*2e60*/  BSYNC B1 ;  /* 0x0000000000017941 */ /* 0x000fea0003800000 */
.L_x_53:
[----:B------:R-:W-:Y:S01]  /*2e70*/  IADD3 R28, P5, R28, R20, RZ ;  /* 0x000000141c1c7210 */ /* 0x000fe20007fbe0ff */
[----:B--2--5:R-:W-:Y:S01]  /*2e80*/  FMUL R21, R167, R10 ;  /* 0x0000000aa7157220 */ /* 0x024fe20000400000 */
[----:B------:R-:W-:Y:S01]  /*2e90*/  ISETP.GT.AND P1, PT, R166, 0x8, P1 ;  /* 0x00000008a600780c */ /* 0x000fe20000f24270 */
[----:B------:R-:W-:Y:S01]  /*2ea0*/  BSSY B1, `(.L_x_55) ;  /* 0x000000a000017945 */ /* 0x000fe20003800000 */
[----:B0-----:R-:W-:Y:S01]  /*2eb0*/  IADD3 R30, P6, R152, UR10, RZ ;  /* 0x0000000a981e7c10 */ /* 0x001fe2000ffde0ff */
        /* <DEDUP_REMOVED lines=8> */
.L_x_56:
[----:B------:R-:W-:Y:S05]  /*2f40*/  BSYNC B1 ;  /* 0x0000000000017941 */ /* 0x000fea0003800000 */
.L_x_55:
[----:B-----5:R-:W-:Y:S01]  /*2f50*/  FMUL R22, R167, R10 ;  /* 0x0000000aa7167220 */ /* 0x020fe20000400000 */
[----:B----4-:R-:W-:Y:S01]  /*2f60*/  IMAD.X R37, R23, 0x1, R19, P5 ;  /* 0x0000000117257824 */ /* 0x010fe200028e0613 */
[----:B------:R-:W-:Y:S01]  /*2f70*/  ISETP.GT.AND P3, PT, R166, RZ, P2 ;  /* 0x000000ffa600720c */ /* 0x000fe20001764270 */
[----:B------:R-:W-:Y:S01]  /*2f80*/  BSSY B1, `(.L_x_57) ;  /* 0x0000008000017945 */ /* 0x000fe20003800000 */
[----:B0-----:R-:W-:Y:S01]  /*2f90*/  FFMA R21, R39, R11, R22 ;  /* 0x0000000b27157223 */ /* 0x001fe20000000016 */
[----:B------:R-:W-:Y:S02]  /*2fa0*/  IADD3 R38, P6, R32, UR12, RZ ;  /* 0x0000000c20267c10 */ /* 0x000fe4000ffde0ff */
[----:B------:R-:W-:Y:S02]  /*2fb0*/  IADD3 R28, P5, R26, R4, RZ ;  /* 0x000000041a1c7210 */ /* 0x000fe40007fbe0ff */
[----:B------:R0:W-:Y:S01]  /*2fc0*/  @P1 STG.E desc[UR16][R36.64], R21 ;  /* 0x0000001524001986 */ /* 0x0001e2000c101910 */
[----:B------:R-:W-:-:S05]  /*2fd0*/  IADD3.X R39, R33, UR13, RZ, P6, !PT ;  /* 0x0000000d21277c10 */ /* 0x000fca000b7fe4ff */
[----:B------:R-:W-:Y:S05]  /*2fe0*/  @!P3 BRA `(.L_x_58) ;  /* 0x000000000004b947 */ /* 0x000fea0003800000 */
[----:B------:R4:W5:Y:S02]  /*2ff0*/  LDG.E.LTC128B R167, desc[UR16][R38.64] ;  /* 0x0000001026a77981 */ /* 0x000964000c1e1920 */
.L_x_58:
[----:B------:R-:W-:Y:S05]  /*3000*/  BSYNC B1 ;  /* 0x0000000000017941 */ /* 0x000fea0003800000 */
.L_x_57:
[----:B------:R-:W-:Y:S01]  /*3010*/  ISETP.GT.AND P1, PT, R5, 0x21, PT ;  /* 0x000000210500780c */ /* 0x000fe20003f24270 */
[----:B------:R-:W-:Y:S02]  /*3020*/  IMAD.X R29, R27, 0x1, R6, P5 ;  /* 0x000000011b1d7824 */ /* 0x000fe400028e0606 */
[----:B0----5:R-:W-:Y:S01]  /*3030*/  FMUL R21, R167, R10 ;  /* 0x0000000aa7157220 */ /* 0x021fe20000400000 */
[----:B------:R-:W-:Y:S01]  /*3040*/  BSSY B1, `(.L_x_59) ;  /* 0x0000009000017945 */ /* 0x000fe20003800000 */
[----:B------:R-:W-:Y:S02]  /*3050*/  ISETP.GT.AND P5, PT, R166, RZ, P1 ;  /* 0x000000ffa600720c */ /* 0x000fe40000fa4270 */
[----:B------:R-:W-:Y:S01]  /*3060*/  FFMA R21, R40, R11, R21 ;  /* 0x0000000b28157223 */ /* 0x000fe20000000015 */
[----:B------:R-:W-:-:S04]  /*3070*/  IADD3 R22, P6, R24, R4, RZ ;  /* 0x0000000418167210 */ /* 0x000fc80007fde0ff */
[----:B------:R0:W-:Y:S01]  /*3080*/  @P3 STG.E desc[UR16][R28.64], R21 ;  /* 0x000000151c003986 */ /* 0x0001e2000c101910 */
[----:B--2---:R-:W-:-:S04]  /*3090*/  IADD3 R30, P3, R34, UR12, RZ ;  /* 0x0000000c221e7c10 */ /* 0x004fc8000ff7e0ff */
[----:B------:R-:W-:Y:S01]  /*30a0*/  IADD3.X R31, R35, UR13, RZ, P3, !PT ;  /* 0x0000000d231f7c10 */ /* 0x000fe20009ffe4ff */
[----:B------:R-:W-:Y:S08]  /*30b0*/  @!P5 BRA `(.L_x_60) ;  /* 0x000000000004d947 */ /* 0x000ff00003800000 */
[----:B------:R2:W5:Y:S02]  /*30c0*/  LDG.E.LTC128B R167, desc[UR16][R30.64] ;  /* 0x000000101ea77981 */ /* 0x000564000c1e1920 */
.L_x_60:
[----:B------:R-:W-:Y:S05]  /*30d0*/  BSYNC B1 ;  /* 0x0000000000017941 */ /* 0x000fea0003800000 */
.L_x_59:
[----:B-----5:R-:W-:Y:S01]  /*30e0*/  FMUL R36, R167, R10 ;  /* 0x0000000aa7247220 */ /* 0x020fe20000400000 */
[----:B------:R-:W-:Y:S01]  /*30f0*/  IMAD.X R23, R25, 0x1, R6, P6 ;  /* 0x0000000119177824 */ /* 0x000fe200030e0606 */
[----:B------:R-:W-:Y:S01]  /*3100*/  ISETP.GT.AND P3, PT, R166, 0x8, P2 ;  /* 0x00000008a600780c */ /* 0x000fe20001764270 */
[----:B------:R-:W-:Y:S01]  /*3110*/  BSSY B1, `(.L_x_61) ;  /* 0x0000007000017945 */ /* 0x000fe20003800000 */
[----:B------:R-:W-:Y:S01]  /*3120*/  FFMA R41, R41, R11, R36 ;  /* 0x0000000b29297223 */ /* 0x000fe20000000024 */
[----:B-1----:R-:W-:-:S04]  /*3130*/  IADD3 R32, P2, R32, UR10, RZ ;  /* 0x0000000a20207c10 */ /* 0x002fc8000ff5e0ff */
[----:B------:R1:W-:Y:S01]  /*3140*/  @P5 STG.E desc[UR16][R22.64], R41 ;  /* 0x0000002916005986 */ /* 0x0003e2000c101910 */
[----:B------:R-:W-:-:S05]  /*3150*/  IADD3.X R33, R33, UR11, RZ, P2, !PT ;  /* 0x0000000b21217c10 */ /* 0x000fca00097fe4ff */
[----:B------:R-:W-:Y:S05]  /*3160*/  @!P3 BRA `(.L_x_62) ;  /* 0x000000000004b947 */ /* 0x000fea0003800000 */
[----:B------:R0:W5:Y:S02]  /*3170*/  LDG.E.LTC128B R167, desc[UR16][R32.64] ;  /* 0x0000001020a77981 */ /* 0x000164000c1e1920 */
.L_x_62:
[----:B------:R-:W-:Y:S05]  /*3180*/  BSYNC B1 ;  /* 0x0000000000017941 */ /* 0x000fea0003800000 */
.L_x_61:
[----:B------:R-:W-:Y:S01]  /*3190*/  IADD3 R26, P5, R26, R20, RZ ;  /* 0x000000141a1a7210 */ /* 0x000fe20007fbe0ff */
[----:B0----5:R-:W-:Y:S01]  /*31a0*/  FMUL R21, R167, R10 ;  /* 0x0000000aa7157220 */ /* 0x021fe20000400000 */
[----:B------:R-:W-:Y:S01]  /*31b0*/  ISETP.GT.AND P1, PT, R166, 0x8, P1 ;  /* 0x00000008a600780c */ /* 0x000fe20000f24270 */
[----:B------:R-:W-:Y:S01]  /*31c0*/  BSSY B1, `(.L_x_63) ;  /* 0x000000a000017945 */ /* 0x000fe20003800000 */
[----:B------:R-:W-:Y:S01]  /*31d0*/  IADD3 R32, P6, R34, UR10, RZ ;  /* 0x0000000a22207c10 */ /* 0x000fe2000ffde0ff */
        /* <DEDUP_REMOVED lines=8> */
.L_x_64:
[----:B------:R-:W-:Y:S05]  /*3260*/  BSYNC B1 ;  /* 0x0000000000017941 */ /* 0x000fea0003800000 */
.L_x_63:
[----:B-----5:R-:W-:Y:S01]  /*3270*/  FMUL R24, R167, R10 ;  /* 0x0000000aa7187220 */ /* 0x020fe20000400000 */
[----:B------:R-:W-:Y:S01]  /*3280*/  IMAD.X R37, R25, 0x1, R19, P5 ;  /* 0x0000000119257824 */ /* 0x000fe200028e0613 */
[----:B------:R-:W-:Y:S01]  /*3290*/  ISETP.GT.AND P3, PT, R166, RZ, P2 ;  /* 0x000000ffa600720c */ /* 0x000fe20001764270 */
[----:B------:R-:W-:Y:S01]  /*32a0*/  BSSY B1, `(.L_x_65) ;  /* 0x0000008000017945 */ /* 0x000fe20003800000 */
[----:B------:R-:W-:Y:S01]  /*32b0*/  FFMA R43, R43, R11, R24 ;  /* 0x0000000b2b2b7223 */ /* 0x000fe20000000018 */
[----:B0-----:R-:W-:Y:S02]  /*32c0*/  IADD3 R32, P6, R38, UR12, RZ ;  /* 0x0000000c26207c10 */ /* 0x001fe4000ffde0ff */
[----:B------:R-:W-:Y:S02]  /*32d0*/  IADD3 R26, P5, R28, R4, RZ ;  /* 0x000000041c1a7210 */ /* 0x000fe40007fbe0ff */
[----:B------:R0:W-:Y:S01]  /*32e0*/  @P1 STG.E desc[UR16][R36.64], R43 ;  /* 0x0000002b24001986 */ /* 0x0001e2000c101910 */
[----:B------:R-:W-:-:S05]  /*32f0*/  IADD3.X R33, R39, UR13, RZ, P6, !PT ;  /* 0x0000000d27217c10 */ /* 0x000fca000b7fe4ff */
[----:B------:R-:W-:Y:S05]  /*3300*/  @!P3 BRA `(.L_x_66) ;  /* 0x000000000004b947 */ /* 0x000fea0003800000 */
[----:B------:R0:W5:Y:S02]  /*3310*/  LDG.E.LTC128B R167, desc[UR16][R32.64] ;  /* 0x0000001020a77981 */ /* 0x000164000c1e1920 */
.L_x_66:
[----:B------:R-:W-:Y:S05]  /*3320*/  BSYNC B1 ;  /* 0x0000000000017941 */ /* 0x000fea0003800000 */
.L_x_65:
        /* <DEDUP_REMOVED lines=9> */
[----:B------:R-:W-:Y:S01]  /*33c0*/  IADD3.X R35, R31, UR13, RZ, P3, !PT ;  /* 0x0000000d1f237c10 */ /* 0x000fe20009ffe4ff */
[----:B------:R-:W-:Y:S08]  /*33d0*/  @!P5 BRA `(.L_x_68) ;  /* 0x000000000004d947 */ /* 0x000ff00003800000 */
[----:B------:R0:W5:Y:S02]  /*33e0*/  LDG.E.LTC128B R167, desc[UR16][R34.64] ;  /* 0x0000001022a77981 */ /* 0x000164000c1e1920 */
.L_x_68:
[----:B------:R-:W-:Y:S05]  /*33f0*/  BSYNC B1 ;  /* 0x0000000000017941 */ /* 0x000fea0003800000 */
.L_x_67:
[----:B0----5:R-:W-:Y:S01]  /*3400*/  FMUL R36, R167, R10 ;  /* 0x0000000aa7247220 */ /* 0x021fe20000400000 */
[----:B------:R-:W-:Y:S01]  /*3410*/  IMAD.X R25, R23, 0x1, R6, P6 ;  /* 0x0000000117197824 */ /* 0x000fe200030e0606 */
[----:B------:R-:W-:Y:S01]  /*3420*/  ISETP.GT.AND P3, PT, R166, 0x8, P2 ;  /* 0x00000008a600780c */ /* 0x000fe20001764270 */
[----:B------:R-:W-:Y:S01]  /*3430*/  BSSY B1, `(.L_x_69) ;  /* 0x0000007000017945 */ /* 0x000fe20003800000 */
[----:B------:R-:W-:Y:S01]  /*3440*/  FFMA R45, R45, R11, R36 ;  /* 0x0000000b2d2d7223 */ /* 0x000fe20000000024 */
[----:B------:R-:W-:-:S04]  /*3450*/  IADD3 R36, P2, R38, UR10, RZ ;  /* 0x0000000a26247c10 */ /* 0x000fc8000ff5e0ff */
[----:B------:R0:W-:Y:S01]  /*3460*/  @P5 STG.E desc[UR16][R24.64], R45 ;  /* 0x0000002d18005986 */ /* 0x0001e2000c101910 */
[----:B------:R-:W-:-:S05]  /*3470*/  IADD3.X R37, R39, UR11, RZ, P2, !PT ;  /* 0x0000000b27257c10 */ /* 0x000fca00097fe4ff */
[----:B------:R-:W-:Y:S05]  /*3480*/  @!P3 BRA `(.L_x_70) ;  /* 0x000000000004b947 */ /* 0x000fea0003800000 */
[----:B------:R0:W5:Y:S02]  /*3490*/  LDG.E.LTC128B R167, desc[UR16][R36.64] ;  /* 0x0000001024a77981 */ /* 0x000164000c1e1920 */
.L_x_70:
[----:B------:R-:W-:Y:S05]  /*34a0*/  BSYNC B1 ;  /* 0x0000000000017941 */ /* 0x000fea0003800000 */
.L_x_69:
[----:B------:R-:W-:Y:S01]  /*34b0*/  IADD3 R28, P5, R28, R20, RZ ;  /* 0x000000141c1c7210 */ /* 0x000fe20007fbe0ff */
[----:B-----5:R-:W-:Y:S01]  /*34c0*/  FMUL R21, R167, R10 ;  /* 0x0000000aa7157220 */ /* 0x020fe20000400000 */
[----:B------:R-:W-:Y:S01]  /*34d0*/  ISETP.GT.AND P1, PT, R166, 0x8, P1 ;  /* 0x00000008a600780c */ /* 0x000fe20000f24270 */
[----:B------:R-:W-:Y:S01]  /*34e0*/  BSSY B1, `(.L_x_71) ;  /* 0x000000a000017945 */ /* 0x000fe20003800000 */
[----:B--2---:R-:W-:Y:S01]  /*34f0*/  IADD3 R30, P6, R30, UR10, RZ ;  /* 0x0000000a1e1e7c10 */ /* 0x004fe2000ffde0ff */
[----:B------:R-:W-:Y:S01]  /*3500*/  FFMA R21, R46, R11, R21 ;  /* 0x0000000b2e157223 */ /* 0x000fe20000000015 */
[----:B------:R-:W-:Y:S01]  /*3510*/  IMAD.X R29, R29, 0x1, R19, P5 ;  /* 0x000000011d1d7824 */ /* 0x000fe200028e0613 */
[----:B------:R-:W-:Y:S02]  /*3520*/  ISETP.GT.AND P2, PT, R5, 0x30, PT ;  /* 0x000000300500780c */ /* 0x000fe40003f44270 */
[----:B0-----:R-:W-:Y:S02]  /*3530*/  IADD3 R36, P5, R22, R20, RZ ;  /* 0x0000001416247210 */ /* 0x001fe40007fbe0ff */
[----:B------:R0:W-:Y:S01]  /*3540*/  @P3 STG.E desc[UR16][R28.64], R21 ;  /* 0x000000151c003986 */ /* 0x0001e2000c101910 */
[----:B------:R-:W-:-:S03]  /*3550*/  IADD3.X R31, R31, UR11, RZ, P6, !PT ;  /* 0x0000000b1f1f7c10 */ /* 0x000fc6000b7fe4ff */
[----:B------:R-:W-:Y:S07]  /*3560*/  @!P1 BRA `(.L_x_72) ;  /* 0x0000000000049947 */ /* 0x000fee0003800000 */
[----:B------:R2:W5:Y:S02]  /*3570*/  LDG.E.LTC128B R167, desc[UR16][R30.64] ;  /* 0x000000101ea77981 */ /* 0x000564000c1e1920 */
.L_x_72:
[----:B------:R-:W-:Y:S05]  /*3580*/  BSYNC B1 ;  /* 0x0000000000017941 */ /* 0x000fea0003800000 */
.L_x_71:
[----:B-1---5:R-:W-:Y:S01]  /*3590*/  FMUL R22, R167, R10 ;  /* 0x0000000aa7167220 */ /* 0x022fe20000400000 */
[----:B------:R-:W-:Y:S01]  /*35a0*/  IMAD.X R37, R23, 0x1, R19, P5 ;  /* 0x0000000117257824 */ /* 0x000fe200028e0613 */
[----:B------:R-:W-:Y:S01]  /*35b0*/  ISETP.GT.AND P3, PT, R166, RZ, P2 ;  /* 0x000000ffa600720c */ /* 0x000fe20001764270 */
[----:B------:R-:W-:Y:S01]  /*35c0*/  BSSY B1, `(.L_x_73) ;  /* 0x0000008000017945 */ /* 0x000fe20003800000 */
[----:B------:R-:W-:Y:S01]  /*35d0*/  FFMA R47, R47, R11, R22 ;  /* 0x0000000b2f2f7223 */ /* 0x000fe20000000016 */
[----:B0-----:R-:W-:Y:S02]  /*35e0*/  IADD3 R28, P6, R32, UR12, RZ ;  /* 0x0000000c201c7c10 */ /* 0x001fe4000ffde0ff */
[----:B--2---:R-:W-:Y:S02]  /*35f0*/  IADD3 R30, P5, R26, R4, RZ ;  /* 0x000000041a1e7210 */ /* 0x004fe40007fbe0ff */
[----:B------:R0:W-:Y:S01]  /*3600*/  @P1 STG.E desc[UR16][R36.64], R47 ;  /* 0x0000002f24001986 */ /* 0x0001e2000c101910 */
[----:B------:R-:W-:-:S05]  /*3610*/  IADD3.X R29, R33, UR13, RZ, P6, !PT ;  /* 0x0000000d211d7c10 */ /* 0x000fca000b7fe4ff */
[----:B------:R-:W-:Y:S05]  /*3620*/  @!P3 BRA `(.L_x_74) ;  /* 0x000000000004b947 */ /* 0x000fea0003800000 */
[----:B------:R1:W5:Y:S02]  /*3630*/  LDG.E.LTC128B R167, desc[UR16][R28.64] ;  /* 0x000000101ca77981 */ /* 0x000364000c1e1920 */
.L_x_74:
[----:B------:R-:W-:Y:S05]  /*3640*/  BSYNC B1 ;  /* 0x0000000000017941 */ /* 0x000fea0003800000 */
.L_x_73:
        /* <DEDUP_REMOVED lines=8> */
[----:B0-----:R-:W-:-:S04]  /*36d0*/  IADD3 R36, P3, R34, UR12, RZ ;  /* 0x0000000c22247c10 */ /* 0x001fc8000ff7e0ff */
[----:B------:R-:W-:Y:S01]  /*36e0*/  IADD3.X R37, R35, UR13, RZ, P3, !PT ;  /* 0x0000000d23257c10 */ /* 0x000fe20009ffe4ff */
[----:B------:R-:W-:Y:S08]  /*36f0*/  @!P5 BRA `(.L_x_76) ;  /* 0x000000000004d947 */ /* 0x000ff00003800000 */
[----:B------:R0:W5:Y:S02]  /*3700*/  LDG.E.LTC128B R167, desc[UR16][R36.64] ;  /* 0x0000001024a77981 */ /* 0x000164000c1e1920 */
.L_x_76:
[----:B------:R-:W-:Y:S05]  /*3710*/  BSYNC B1 ;  /* 0x0000000000017941 */ /* 0x000fea0003800000 */
.L_x_75:
[----:B----45:R-:W-:Y:S01]  /*3720*/  FMUL R38, R167, R10 ;  /* 0x0000000aa7267220 */ /* 0x030fe20000400000 */
        /* <DEDUP_REMOVED lines=9> */
.L_x_78:
[----:B------:R-:W-:Y:S05]  /*37c0*/  BSYNC B1 ;  /* 0x0000000000017941 */ /* 0x000fea0003800000 */
.L_x_77:
        /* <DEDUP_REMOVED lines=13> */
.L_x_80:
[----:B------:R-:W-:Y:S05]  /*38a0*/  BSYNC B1 ;  /* 0x0000000000017941 */ /* 0x000fea0003800000 */
.L_x_79:
[----:B-----5:R-:W-:Y:S01]  /*38b0*/  FMUL R24, R167, R10 ;  /* 0x0000000aa7187220 */ /* 0x020fe20000400000 */
[----:B------:R-:W-:Y:S01]  /*38c0*/  IMAD.X R39, R25, 0x1, R19, P5 ;  /* 0x0000000119277824 */ /* 0x000fe200028e0613 */
[----:B------:R-:W-:Y:S01]  /*38d0*/  ISETP.GT.AND P3, PT, R166, RZ, P2 ;  /* 0x000000ffa600720c */ /* 0x000fe20001764270 */
[----:B------:R-:W-:Y:S01]  /*38e0*/  BSSY B1, `(.L_x_81) ;  /* 0x0000008000017945 */ /* 0x000fe20003800000 */
[----:B------:R-:W-:Y:S01]  /*38f0*/  FFMA R51, R51, R11, R24 ;  /* 0x0000000b33337223 */ /* 0x000fe20000000018 */
[----:B------:R-:W-:Y:S02]  /*3900*/  IADD3 R24, P6, R28, UR12, RZ ;  /* 0x0000000c1c187c10 */ /* 0x000fe4000ffde0ff */
[----:B0-----:R-:W-:Y:S02]  /*3910*/  IADD3 R26, P5, R30, R4, RZ ;  /* 0x000000041e1a7210 */ /* 0x001fe40007fbe0ff */
[----:B------:R0:W-:Y:S01]  /*3920*/  @P1 STG.E desc[UR16][R38.64], R51 ;  /* 0x0000003326001986 */ /* 0x0001e2000c101910 */
[----:B------:R-:W-:-:S05]  /*3930*/  IADD3.X R25, R29, UR13, RZ, P6, !PT ;  /* 0x0000000d1d197c10 */ /* 0x000fca000b7fe4ff */
[----:B------:R-:W-:Y:S05]  /*3940*/  @!P3 BRA `(.L_x_82) ;  /* 0x000000000004b947 */ /* 0x000fea0003800000 */
[----:B------:R0:W5:Y:S02]  /*3950*/  LDG.E.LTC128B R167, desc[UR16][R24.64] ;  /* 0x0000001018a77981 */ /* 0x000164000c1e1920 */
.L_x_82:
[----:B------:R-:W-:Y:S05]  /*3960*/  BSYNC B1 ;  /* 0x0000000000017941 */ /* 0x000fea0003800000 */
.L_x_81:
        /* <DEDUP_REMOVED lines=12> */
.L_x_84:
[----:B------:R-:W-:Y:S05]  /*3a30*/  BSYNC B1 ;  /* 0x0000000000017941 */ /* 0x000fea0003800000 */
.L_x_83:
[----:B0----5:R-:W-:Y:S01]  /*3a40*/  FMUL R38, R167, R10 ;  /* 0x0000000aa7267220 */ /* 0x021fe20000400000 */
        /* <DEDUP_REMOVED lines=9> */
.L_x_86:
[----:B------:R-:W-:Y:S05]  /*3ae0*/  BSYNC B1 ;  /* 0x0000000000017941 */ /* 0x000fea0003800000 */
.L_x_85:
[----:B-1----:R-:W-:Y:S01]  /*3af0*/  IADD3 R28, P5, R30, R20, RZ ;  /* 0x000000141e1c7210 */ /* 0x002fe20007fbe0ff */
[----:B-----5:R-:W-:Y:S01]  /*3b00*/  FMUL R21, R167, R10 ;  /* 0x0000000aa7157220 */ /* 0x020fe20000400000 */
        /* <DEDUP_REMOVED lines=11> */
.L_x_88:
[----:B------:R-:W-:Y:S05]  /*3bc0*/  BSYNC B1 ;  /* 0x0000000000017941 */ /* 0x000fea0003800000 */
.L_x_87:
[----:B----45:R-:W-:Y:S01]  /*3bd0*/  FMUL R22, R167, R10 ;  /* 0x0000000aa7167220 */ /* 0x030fe20000400000 */
[----:B------:R-:W-:Y:S01]  /*3be0*/  IMAD.X R39, R23, 0x1, R19, P5 ;  /* 0x0000000117277824 */ /* 0x000fe200028e0613 */
[----:B------:R-:W-:Y:S01]  /*3bf0*/  ISETP.GT.AND P3, PT, R166, RZ, P2 ;  /* 0x000000ffa600720c */ /* 0x000fe20001764270 */
[----:B------:R-:W-:Y:S01]  /*3c00*/  BSSY B1, `(.L_x_89) ;  /* 0x0000008000017945 */ /* 0x000fe20003800000 */
[----:B------:R-:W-:Y:S01]  /*3c10*/  FFMA R55, R55, R11, R22 ;  /* 0x0000000b37377223 */ /* 0x000fe20000000016 */
[----:B------:R-:W-:Y:S02]  /*3c20*/  IADD3 R22, P6, R24, UR12, RZ ;  /* 0x0000000c18167c10 */ /* 0x000fe4000ffde0ff */
[----:B-1----:R-:W-:Y:S02]  /*3c30*/  IADD3 R28, P5, R26, R4, RZ ;  /* 0x000000041a1c7210 */ /* 0x002fe40007fbe0ff */
[----:B------:R1:W-:Y:S01]  /*3c40*/  @P1 STG.E desc[UR16][R38.64], R55 ;  /* 0x0000003726001986 */ /* 0x0003e2000c101910 */
[----:B------:R-:W-:-:S05]  /*3c50*/  IADD3.X R23, R25, UR13, RZ, P6, !PT ;  /* 0x0000000d19177c10 */ /* 0x000fca000b7fe4ff */
[----:B------:R-:W-:Y:S05]  /*3c60*/  @!P3 BRA `(.L_x_90) ;  /* 0x000000000004b947 */ /* 0x000fea0003800000 */
[----:B------:R4:W5:Y:S02]  /*3c70*/  LDG.E.LTC128B R167, desc[UR16][R22.64] ;  /* 0x0000001016a77981 */ /* 0x000964000c1e1920 */
.L_x_90:
[----:B------:R-:W-:Y:S05]  /*3c80*/  BSYNC B1 ;  /* 0x0000000000017941 */ /* 0x000fea0003800000 */
.L_x_89:
        /* <DEDUP_REMOVED lines=12> */
.L_x_92:
[----:B------:R-:W-:Y:S05]  /*3d50*/  BSYNC B1 ;  /* 0x0000000000017941 */ /* 0x000fea0003800000 */
.L_x_91:
[----:B-1---5:R-:W-:Y:S01]  /*3d60*/  FMUL R38, R167, R10 ;  /* 0x0000000aa7267220 */ /* 0x022fe20000400000 */
        /* <DEDUP_REMOVED lines=9> */
.L_x_94:
[----:B------:R-:W-:Y:S05]  /*3e00*/  BSYNC B1 ;  /* 0x0000000000017941 */ /* 0x000fea0003800000 */
.L_x_93:
[----:B0-----:R-:W-:Y:S01]  /*3e10*/  IADD3 R24, P5, R26, R20, RZ ;  /* 0x000000141a187210 */ /* 0x001fe20007fbe0ff */
        /* <DEDUP_REMOVED lines=12> */
.L_x_96:
[----:B------:R-:W-:Y:S05]  /*3ee0*/  BSYNC B1 ;  /* 0x0000000000017941 */ /* 0x000fea0003800000 */
.L_x_95:
[----:B0----5:R-:W-:Y:S01]  /*3ef0*/  FMUL R24, R167, R10 ;  /* 0x0000000aa7187220 */ /* 0x021fe20000400000 */
        /* <DEDUP_REMOVED lines=10> */
.L_x_98:
[----:B------:R-:W-:Y:S05]  /*3fa0*/  BSYNC B1 ;  /* 0x0000000000017941 */ /* 0x000fea0003800000 */
.L_x_97:
        /* <DEDUP_REMOVED lines=12> */
.L_x_100:
[----:B------:R-:W-:Y:S05]  /*4070*/  BSYNC B1 ;  /* 0x0000000000017941 */ /* 0x000fea0003800000 */
.L_x_99:
[----:B0----5:R-:W-:Y:S01]  /*4080*/  FMUL R38, R167, R10 ;  /* 0x0000000aa7267220 */ /* 0x021fe20000400000 */
        /* <DEDUP_REMOVED lines=9> */
.L_x_102:
[----:B------:R-:W-:Y:S05]  /*4120*/  BSYNC B1 ;  /* 0x0000000000017941 */ /* 0x000fea0003800000 */
.L_x_101:
[----:B----4-:R-:W-:Y:S01]  /*4130*/  IADD3 R22, P5, R28, R20, RZ ;  /* 0x000000141c167210 */ /* 0x010fe20007fbe0ff */
        /* <DEDUP_REMOVED lines=12> */
.L_x_104:
[----:B------:R-:W-:Y:S05]  /*4200*/  BSYNC B1 ;  /* 0x0000000000017941 */ /* 0x000fea0003800000 */
.L_x_103:
[----:B----45:R-:W-:Y:S01]  /*4210*/  FMUL R22, R167, R10 ;  /* 0x0000000aa7167220 */ /* 0x030fe20000400000 */
        /* <DEDUP_REMOVED lines=10> */
.L_x_106:
[----:B------:R-:W-:Y:S05]  /*42c0*/  BSYNC B1 ;  /* 0x0000000000017941 */ /* 0x000fea0003800000 */
.L_x_105:
[----:B------:R-:W-:Y:S01]  /*42d0*/  ISETP.GT.AND P1, PT, R5, 0x51, PT ;  /* 0x000000510500780c */ /* 0x000fe20003f24270 */
[----:B------:R-:W-:Y:S02]  /*42e0*/  IMAD.X R29, R27, 0x1, R6, P5 ;  /* 0x000000011b1d7824 */ /* 0x000fe400028e0606 */
[----:B-----5:R-:W-:Y:S01]  /*42f0*/  FMUL R21, R167, R10 ;  /* 0x0000000aa7157220 */ /* 0x020fe20000400000 */
[----:B------:R-:W-:Y:S01]  /*4300*/  BSSY B1, `(.L_x_107) ;  /* 0x0000009000017945 */ /* 0x000fe20003800000 */
[----:B------:R-:W-:Y:S02]  /*4310*/  ISETP.GT.AND P5, PT, R166, RZ, P1 ;  /* 0x000000ffa600720c */ /* 0x000fe40000fa4270 */
[----:B------:R-:W-:Y:S01]  /*4320*/  FFMA R21, R64, R11, R21 ;  /* 0x0000000b40157223 */ /* 0x000fe20000000015 */
[----:B-1----:R-:W-:-:S04]  /*4330*/  IADD3 R36, P6, R34, R4, RZ ;  /* 0x0000000422247210 */ /* 0x002fc80007fde0ff */
[----:B------:R1:W-:Y:S01]  /*4340*/  @P3 STG.E desc[UR16][R28.64], R21 ;  /* 0x000000151c003986 */ /* 0x0003e2000c101910 */
[----:B------:R-:W-:-:S04]  /*4350*/  IADD3 R30, P3, R32, UR12, RZ ;  /* 0x0000000c201e7c10 */ /* 0x000fc8000ff7e0ff */
[----:B------:R-:W-:Y:S01]  /*4360*/  IADD3.X R31, R33, UR13, RZ, P3, !PT ;  /* 0x0000000d211f7c10 */ /* 0x000fe20009ffe4ff */
[----:B------:R-:W-:Y:S08]  /*4370*/  @!P5 BRA `(.L_x_108) ;  /* 0x000000000004d947 */ /* 0x000ff00003800000 */
[----:B------:R0:W5:Y:S02]  /*4380*/  LDG.E.LTC128B R167, desc[UR16][R30.64] ;  /* 0x000000101ea77981 */ /* 0x000164000c1e1920 */
.L_x_108:
[----:B------:R-:W-:Y:S05]  /*4390*/  BSYNC B1 ;  /* 0x0000000000017941 */ /* 0x000fea0003800000 */
.L_x_107:
        /* <DEDUP_REMOVED lines=10> */
.L_x_110:
[----:B------:R-:W-:Y:S05]  /*4440*/  BSYNC B1 ;  /* 0x0000000000017941 */ /* 0x000fea0003800000 */
.L_x_109:
[----:B0-----:R-:W-:Y:S01]  /*4450*/  IADD3 R24, P5, R26, R20, RZ ;  /* 0x000000141a187210 */ /* 0x001fe20007fbe0ff */
[----:B-1---5:R-:W-:Y:S01]  /*4460*/  FMUL R21, R167, R10 ;  /* 0x0000000aa7157220 */ /* 0x022fe20000400000 */
        /* <DEDUP_REMOVED lines=11> */
.L_x_112:
[----:B------:R-:W-:Y:S05]  /*4520*/  BSYNC B1 ;  /* 0x0000000000017941 */ /* 0x000fea0003800000 */
.L_x_111:
[----:B0----5:R-:W-:Y:S01]  /*4530*/  FMUL R24, R167, R10 ;  /* 0x0000000aa7187220 */ /* 0x021fe20000400000 */
        /* <DEDUP_REMOVED lines=10> */
.L_x_114:
[----:B------:R-:W-:Y:S05]  /*45e0*/  BSYNC B1 ;  /* 0x0000000000017941 */ /* 0x000fea0003800000 */
.L_x_113:
        /* <DEDUP_REMOVED lines=12> */
.L_x_116:
[----:B------:R-:W-:Y:S05]  /*46b0*/  BSYNC B1 ;  /* 0x0000000000017941 */ /* 0x000fea0003800000 */
.L_x_115:
        /* <DEDUP_REMOVED lines=10> */
.L_x_118:
[----:B------:R-:W-:Y:S05]  /*4760*/  BSYNC B1 ;  /* 0x0000000000017941 */ /* 0x000fea0003800000 */
.L_x_117:
        /* <DEDUP_REMOVED lines=13> */
.L_x_120:
[----:B------:R-:W-:Y:S05]  /*4840*/  BSYNC B1 ;  /* 0x0000000000017941 */ /* 0x000fea0003800000 */
.L_x_119:
        /* <DEDUP_REMOVED lines=11> */
.L_x_122:
[----:B------:R-:W-:Y:S05]  /*4900*/  BSYNC B1 ;  /* 0x0000000000017941 */ /* 0x000fea0003800000 */
.L_x_121:
        /* <DEDUP_REMOVED lines=12> */
.L_x_124:
[----:B------:R-:W-:Y:S05]  /*49d0*/  BSYNC B1 ;  /* 0x0000000000017941 */ /* 0x000fea0003800000 */
.L_x_123:
        /* <DEDUP_REMOVED lines=10> */
.L_x_126:
[----:B------:R-:W-:Y:S05]  /*4a80*/  BSYNC B1 ;  /* 0x0000000000017941 */ /* 0x000fea0003800000 */
.L_x_125:
        /* <DEDUP_REMOVED lines=13> */
.L_x_128:
[----:B------:R-:W-:Y:S05]  /*4b60*/  BSYNC B1 ;  /* 0x0000000000017941 */ /* 0x000fea0003800000 */
.L_x_127:
[----:B-1---5:R-:W-:Y:S01]  /*4b70*/  FMUL R24, R167, R10 ;  /* 0x0000000aa7187220 */ /* 0x022fe20000400000 */
        /* <DEDUP_REMOVED lines=10> */
.L_x_130:
[----:B------:R-:W-:Y:S05]  /*4c20*/  BSYNC B1 ;  /* 0x0000000000017941 */ /* 0x000fea0003800000 */
.L_x_129:
        /* <DEDUP_REMOVED lines=12> */
.L_x_132:
[----:B------:R-:W-:Y:S05]  /*4cf0*/  BSYNC B1 ;  /* 0x0000000000017941 */ /* 0x000fea0003800000 */
.L_x_131:
        /* <DEDUP_REMOVED lines=10> */
.L_x_134:
[----:B------:R-:W-:Y:S05]  /*4da0*/  BSYNC B1 ;  /* 0x0000000000017941 */ /* 0x000fea0003800000 */
.L_x_133:
        /* <DEDUP_REMOVED lines=13> */
.L_x_136:
[----:B------:R-:W-:Y:S05]  /*4e80*/  BSYNC B1 ;  /* 0x0000000000017941 */ /* 0x000fea0003800000 */
.L_x_135:
        /* <DEDUP_REMOVED lines=11> */
.L_x_138:
[----:B------:R-:W-:Y:S05]  /*4f40*/  BSYNC B1 ;  /* 0x0000000000017941 */ /* 0x000fea0003800000 */
.L_x_137:
        /* <DEDUP_REMOVED lines=12> */
.L_x_140:
[----:B------:R-:W-:Y:S05]  /*5010*/  BSYNC B1 ;  /* 0x0000000000017941 */ /* 0x000fea0003800000 */
.L_x_139:
        /* <DEDUP_REMOVED lines=10> */
.L_x_142:
[----:B------:R-:W-:Y:S05]  /*50c0*/  BSYNC B1 ;  /* 0x0000000000017941 */ /* 0x000fea0003800000 */
.L_x_141:
        /* <DEDUP_REMOVED lines=13> */
.L_x_144:
[----:B------:R-:W-:Y:S05]  /*51a0*/  BSYNC B1 ;  /* 0x0000000000017941 */ /* 0x000fea0003800000 */
.L_x_143:
        /* <DEDUP_REMOVED lines=11> */
.L_x_146:
[----:B------:R-:W-:Y:S05]  /*5260*/  BSYNC B1 ;  /* 0x0000000000017941 */ /* 0x000fea0003800000 */
.L_x_145:
        /* <DEDUP_REMOVED lines=12> */
.L_x_148:
[----:B------:R-:W-:Y:S05]  /*5330*/  BSYNC B1 ;  /* 0x0000000000017941 */ /* 0x000fea0003800000 */
.L_x_147:
        /* <DEDUP_REMOVED lines=10> */
.L_x_150:
[----:B------:R-:W-:Y:S05]  /*53e0*/  BSYNC B1 ;  /* 0x0000000000017941 */ /* 0x000fea0003800000 */
.L_x_149:
        /* <DEDUP_REMOVED lines=13> */
.L_x_152:
[----:B------:R-:W-:Y:S05]  /*54c0*/  BSYNC B1 ;  /* 0x0000000000017941 */ /* 0x000fea0003800000 */
.L_x_151:
        /* <DEDUP_REMOVED lines=11> */
.L_x_154:
[----:B------:R-:W-:Y:S05]  /*5580*/  BSYNC B1 ;  /* 0x0000000000017941 */ /* 0x000fea0003800000 */
.L_x_153:
        /* <DEDUP_REMOVED lines=12> */
.L_x_156:
[----:B------:R-:W-:Y:S05]  /*5650*/  BSYNC B1 ;  /* 0x0000000000017941 */ /* 0x000fea0003800000 */
.L_x_155:
        /* <DEDUP_REMOVED lines=10> */
.L_x_158:
[----:B------:R-:W-:Y:S05]  /*5700*/  BSYNC B1 ;  /* 0x0000000000017941 */ /* 0x000fea0003800000 */
.L_x_157:
        /* <DEDUP_REMOVED lines=13> */
.L_x_160:
[----:B------:R-:W-:Y:S05]  /*57e0*/  BSYNC B1 ;  /* 0x0000000000017941 */ /* 0x000fea0003800000 */
.L_x_159:
        /* <DEDUP_REMOVED lines=11> */
.L_x_162:
[----:B------:R-:W-:Y:S05]  /*58a0*/  BSYNC B1 ;  /* 0x0000000000017941 */ /* 0x000fea0003800000 */
.L_x_161:
        /* <DEDUP_REMOVED lines=12> */
.L_x_164:
[----:B------:R-:W-:Y:S05]  /*5970*/  BSYNC B1 ;  /* 0x0000000000017941 */ /* 0x000fea0003800000 */
.L_x_163:
        /* <DEDUP_REMOVED lines=10> */
.L_x_166:
[----:B------:R-:W-:Y:S05]  /*5a20*/  BSYNC B1 ;  /* 0x0000000000017941 */ /* 0x000fea0003800000 */
.L_x_165:
        /* <DEDUP_REMOVED lines=13> */
.L_x_168:
[----:B------:R-:W-:Y:S05]  /*5b00*/  BSYNC B1 ;  /* 0x0000000000017941 */ /* 0x000fea0003800000 */
.L_x_167:
        /* <DEDUP_REMOVED lines=11> */
.L_x_170:
[----:B------:R-:W-:Y:S05]  /*5bc0*/  BSYNC B1 ;  /* 0x0000000000017941 */ /* 0x000fea0003800000 */
.L_x_169:
        /* <DEDUP_REMOVED lines=12> */
.L_x_172:
[----:B------:R-:W-:Y:S05]  /*5c90*/  BSYNC B1 ;  /* 0x0000000000017941 */ /* 0x000fea0003800000 */
.L_x_171:
        /* <DEDUP_REMOVED lines=10> */
.L_x_174:
[----:B------:R-:W-:Y:S05]  /*5d40*/  BSYNC B1 ;  /* 0x0000000000017941 */ /* 0x000fea0003800000 */
.L_x_173:
        /* <DEDUP_REMOVED lines=13> */
.L_x_176:
[----:B------:R-:W-:Y:S05]  /*5e20*/  BSYNC B1 ;  /* 0x0000000000017941 */ /* 0x000fea0003800000 */
.L_x_175:
        /* <DEDUP_REMOVED lines=11> */
.L_x_178:
[----:B------:R-:W-:Y:S05]  /*5ee0*/  BSYNC B1 ;  /* 0x0000000000017941 */ /* 0x000fea0003800000 */
.L_x_177:
        /* <DEDUP_REMOVED lines=12> */
.L_x_180:
[----:B------:R-:W-:Y:S05]  /*5fb0*/  BSYNC B1 ;  /* 0x0000000000017941 */ /* 0x000fea0003800000 */
.L_x_179:
        /* <DEDUP_REMOVED lines=10> */
.L_x_182:
[----:B------:R-:W-:Y:S05]  /*6060*/  BSYNC B1 ;  /* 0x0000000000017941 */ /* 0x000fea0003800000 */
.L_x_181:
        /* <DEDUP_REMOVED lines=13> */
.L_x_184:
[----:B------:R-:W-:Y:S05]  /*6140*/  BSYNC B1 ;  /* 0x0000000000017941 */ /* 0x000fea0003800000 */
.L_x_183:
        /* <DEDUP_REMOVED lines=11> */
.L_x_186:
[----:B------:R-:W-:Y:S05]  /*6200*/  BSYNC B1 ;  /* 0x0000000000017941 */ /* 0x000fea0003800000 */
.L_x_185:
        /* <DEDUP_REMOVED lines=12> */
.L_x_188:
[----:B------:R-:W-:Y:S05]  /*62d0*/  BSYNC B1 ;  /* 0x0000000000017941 */ /* 0x000fea0003800000 */
.L_x_187:
        /* <DEDUP_REMOVED lines=10> */
.L_x_190:
[----:B------:R-:W-:Y:S05]  /*6380*/  BSYNC B1 ;  /* 0x0000000000017941 */ /* 0x000fea0003800000 */
.L_x_189:
        /* <DEDUP_REMOVED lines=13> */
.L_x_192:
[----:B------:R-:W-:Y:S05]  /*6460*/  BSYNC B1 ;  /* 0x0000000000017941 */ /* 0x000fea0003800000 */
.L_x_191:
        /* <DEDUP_REMOVED lines=11> */
.L_x_194:
[----:B------:R-:W-:Y:S05]  /*6520*/  BSYNC B1 ;  /* 0x0000000000017941 */ /* 0x000fea0003800000 */
.L_x_193:
        /* <DEDUP_REMOVED lines=12> */
.L_x_196:
[----:B------:R-:W-:Y:S05]  /*65f0*/  BSYNC B1 ;  /* 0x0000000000017941 */ /* 0x000fea0003800000 */
.L_x_195:
        /* <DEDUP_REMOVED lines=10> */
.L_x_198:
[----:B------:R-:W-:Y:S05]  /*66a0*/  BSYNC B1 ;  /* 0x0000000000017941 */ /* 0x000fea0003800000 */
.L_x_197:
        /* <DEDUP_REMOVED lines=13> */
.L_x_200:
[----:B------:R-:W-:Y:S05]  /*6780*/  BSYNC B1 ;  /* 0x0000000000017941 */ /* 0x000fea0003800000 */
.L_x_199:
        /* <DEDUP_REMOVED lines=11> */
.L_x_202:
[----:B------:R-:W-:Y:S05]  /*6840*/  BSYNC B1 ;  /* 0x0000000000017941 */ /* 0x000fea0003800000 */
.L_x_201:
        /* <DEDUP_REMOVED lines=12> */
.L_x_204:
[----:B------:R-:W-:Y:S05]  /*6910*/  BSYNC B1 ;  /* 0x0000000000017941 */ /* 0x000fea0003800000 */
.L_x_203:
        /* <DEDUP_REMOVED lines=10> */
.L_x_206:
[----:B------:R-:W-:Y:S05]  /*69c0*/  BSYNC B1 ;  /* 0x0000000000017941 */ /* 0x000fea0003800000 */
.L_x_205:
        /* <DEDUP_REMOVED lines=13> */
.L_x_208:
[----:B------:R-:W-:Y:S05]  /*6aa0*/  BSYNC B1 ;  /* 0x0000000000017941 */ /* 0x000fea0003800000 */
.L_x_207:
        /* <DEDUP_REMOVED lines=11> */
.L_x_210:
[----:B------:R-:W-:Y:S05]  /*6b60*/  BSYNC B1 ;  /* 0x0000000000017941 */ /* 0x000fea0003800000 */
.L_x_209:
        /* <DEDUP_REMOVED lines=12> */
.L_x_212:
[----:B------:R-:W-:Y:S05]  /*6c30*/  BSYNC B1 ;  /* 0x0000000000017941 */ /* 0x000fea0003800000 */
.L_x_211:
        /* <DEDUP_REMOVED lines=10> */
.L_x_214:
[----:B------:R-:W-:Y:S05]  /*6ce0*/  BSYNC B1 ;  /* 0x0000000000017941 */ /* 0x000fea0003800000 */
.L_x_213:
        /* <DEDUP_REMOVED lines=13> */
.L_x_216:
[----:B------:R-:W-:Y:S05]  /*6dc0*/  BSYNC B1 ;  /* 0x0000000000017941 */ /* 0x000fea0003800000 */
.L_x_215:
        /* <DEDUP_REMOVED lines=11> */
.L_x_218:
[----:B------:R-:W-:Y:S05]  /*6e80*/  BSYNC B1 ;  /* 0x0000000000017941 */ /* 0x000fea0003800000 */
.L_x_217:
        /* <DEDUP_REMOVED lines=12> */
.L_x_220:
[----:B------:R-:W-:Y:S05]  /*6f50*/  BSYNC B1 ;  /* 0x0000000000017941 */ /* 0x000fea0003800000 */
.L_x_219:
        /* <DEDUP_REMOVED lines=10> */
.L_x_222:
[----:B------:R-:W-:Y:S05]  /*7000*/  BSYNC B1 ;  /* 0x0000000000017941 */ /* 0x000fea0003800000 */
.L_x_221:
        /* <DEDUP_REMOVED lines=13> */
.L_x_224:
[----:B------:R-:W-:Y:S05]  /*70e0*/  BSYNC B1 ;  /* 0x0000000000017941 */ /* 0x000fea0003800000 */
.L_x_223:
        /* <DEDUP_REMOVED lines=11> */
.L_x_226:
[----:B------:R-:W-:Y:S05]  /*71a0*/  BSYNC B1 ;  /* 0x0000000000017941 */ /* 0x000fea0003800000 */
.L_x_225:
        /* <DEDUP_REMOVED lines=12> */
.L_x_228:
[----:B------:R-:W-:Y:S05]  /*7270*/  BSYNC B1 ;  /* 0x0000000000017941 */ /* 0x000fea0003800000 */
.L_x_227:
        /* <DEDUP_REMOVED lines=10> */
.L_x_230:
[----:B------:R-:W-:Y:S05]  /*7320*/  BSYNC B1 ;  /* 0x0000000000017941 */ /* 0x000fea0003800000 */
.L_x_229:
        /* <DEDUP_REMOVED lines=13> */
.L_x_232:
[----:B------:R-:W-:Y:S05]  /*7400*/  BSYNC B1 ;  /* 0x0000000000017941 */ /* 0x000fea0003800000 */
.L_x_231:
        /* <DEDUP_REMOVED lines=11> */
.L_x_234:
[----:B------:R-:W-:Y:S05]  /*74c0*/  BSYNC B1 ;  /* 0x0000000000017941 */ /* 0x000fea0003800000 */
.L_x_233:
        /* <DEDUP_REMOVED lines=12> */
.L_x_236:
[----:B------:R-:W-:Y:S05]  /*7590*/  BSYNC B1 ;  /* 0x0000000000017941 */ /* 0x000fea0003800000 */
.L_x_235:
        /* <DEDUP_REMOVED lines=10> */
.L_x_238:
[----:B------:R-:W-:Y:S05]  /*7640*/  BSYNC B1 ;  /* 0x0000000000017941 */ /* 0x000fea0003800000 */
.L_x_237:
        /* <DEDUP_REMOVED lines=13> */
.L_x_240:
[----:B------:R-:W-:Y:S05]  /*7720*/  BSYNC B1 ;  /* 0x0000000000017941 */ /* 0x000fea0003800000 */
.L_x_239:
        /* <DEDUP_REMOVED lines=11> */
.L_x_242:
[----:B------:R-:W-:Y:S05]  /*77e0*/  BSYNC B1 ;  /* 0x0000000000017941 */ /* 0x000fea0003800000 */
.L_x_241:
        /* <DEDUP_REMOVED lines=12> */
.L_x_244:
[----:B------:R-:W-:Y:S05]  /*78b0*/  BSYNC B1 ;  /* 0x0000000000017941 */ /* 0x000fea0003800000 */
.L_x_243:
        /* <DEDUP_REMOVED lines=10> */
.L_x_246:
[----:B------:R-:W-:Y:S05]  /*7960*/  BSYNC B1 ;  /* 0x0000000000017941 */ /* 0x000fea0003800000 */
.L_x_245:
        /* <DEDUP_REMOVED lines=13> */
.L_x_248:
[----:B------:R-:W-:Y:S05]  /*7a40*/  BSYNC B1 ;  /* 0x0000000000017941 */ /* 0x000fea0003800000 */
.L_x_247:
        /* <DEDUP_REMOVED lines=11> */
.L_x_250:
[----:B------:R-:W-:Y:S05]  /*7b00*/  BSYNC B1 ;  /* 0x0000000000017941 */ /* 0x000fea0003800000 */
.L_x_249:
        /* <DEDUP_REMOVED lines=12> */
.L_x_252:
[----:B------:R-:W-:Y:S05]  /*7bd0*/  BSYNC B1 ;  /* 0x0000000000017941 */ /* 0x000fea0003800000 */
.L_x_251:
        /* <DEDUP_REMOVED lines=10> */
.L_x_254:
[----:B------:R-:W-:Y:S05]  /*7c80*/  BSYNC B1 ;  /* 0x0000000000017941 */ /* 0x000fea0003800000 */
.L_x_253:
        /* <DEDUP_REMOVED lines=13> */
.L_x_256:
[----:B------:R-:W-:Y:S05]  /*7d60*/  BSYNC B1 ;  /* 0x0000000000017941 */ /* 0x000fea0003800000 */
.L_x_255:
        /* <DEDUP_REMOVED lines=11> */
.L_x_258:
[----:B------:R-:W-:Y:S05]  /*7e20*/  BSYNC B1 ;  /* 0x0000000000017941 */ /* 0x000fea0003800000 */
.L_x_257:
        /* <DEDUP_REMOVED lines=12> */
.L_x_260:
[----:B------:R-:W-:Y:S05]  /*7ef0*/  BSYNC B1 ;  /* 0x0000000000017941 */ /* 0x000fea0003800000 */
.L_x_259:
        /* <DEDUP_REMOVED lines=10> */
.L_x_262:
[----:B------:R-:W-:Y:S05]  /*7fa0*/  BSYNC B1 ;  /* 0x0000000000017941 */ /* 0x000fea0003800000 */
.L_x_261:
        /* <DEDUP_REMOVED lines=13> */
.L_x_264:
[----:B------:R-:W-:Y:S05]  /*8080*/  BSYNC B1 ;  /* 0x0000000000017941 */ /* 0x000fea0003800000 */
.L_x_263:
        /* <DEDUP_REMOVED lines=11> */
.L_x_266:
[----:B------:R-:W-:Y:S05]  /*8140*/  BSYNC B1 ;  /* 0x0000000000017941 */ /* 0x000fea0003800000 */
.L_x_265:
[----:B------:R-:W-:Y:S01]  /*8150*/  ISETP.GT.AND P2, PT, R5, 0xf1, PT ;  /* 0x000000f10500780c */ /* 0x000fe20003f44270 */
[----:B-----5:R-:W-:Y:S01]  /*8160*/  FMUL R21, R167, R10 ;  /* 0x0000000aa7157220 */ /* 0x020fe20000400000 */
[----:B------:R-:W-:Y:S01]  /*8170*/  IMAD.X R29, R27, 0x1, R6, P5 ;  /* 0x000000011b1d7824 */ /* 0x000fe200028e0606 */
[----:B------:R-:W-:Y:S01]  /*8180*/  BSSY B1, `(.L_x_267) ;  /* 0x0000009000017945 */ /* 0x000fe20003800000 */
[----:B------:R-:W-:Y:S01]  /*8190*/  ISETP.GT.AND P1, PT, R166, RZ, P2 ;  /* 0x000000ffa600720c */ /* 0x000fe20001724270 */
[----:B------:R-:W-:Y:S01]  /*81a0*/  FFMA R21, R144, R11, R21 ;  /* 0x0000000b90157223 */ /* 0x000fe20000000015 */
[----:B------:R-:W-:-:S04]  /*81b0*/  IADD3 R36, P5, R34, R4, RZ ;  /* 0x0000000422247210 */ /* 0x000fc80007fbe0ff */
[----:B------:R0:W-:Y:S01]  /*81c0*/  @P6 STG.E desc[UR16][R28.64], R21 ;  /* 0x000000151c006986 */ /* 0x0001e2000c101910 */
[----:B------:R-:W-:-:S04]  /*81d0*/  IADD3 R30, P6, R32, UR12, RZ ;  /* 0x0000000c201e7c10 */ /* 0x000fc8000ffde0ff */
[----:B------:R-:W-:Y:S02]  /*81e0*/  IADD3.X R31, R33, UR13, RZ, P6, !PT ;  /* 0x0000000d211f7c10 */ /* 0x000fe4000b7fe4ff */
[----:B------:R-:W-:Y:S07]  /*81f0*/  @!P1 BRA `(.L_x_268) ;  /* 0x0000000000049947 */ /* 0x000fee0003800000 */
[----:B------:R0:W5:Y:S02]  /*8200*/  LDG.E.LTC128B R167, desc[UR16][R30.64] ;  /* 0x000000101ea77981 */ /* 0x000164000c1e1920 */
.L_x_268:
[----:B------:R-:W-:Y:S05]  /*8210*/  BSYNC B1 ;  /* 0x0000000000017941 */ /* 0x000fea0003800000 */
.L_x_267:
        /* <DEDUP_REMOVED lines=10> */
.L_x_270:
[----:B------:R-:W-:Y:S05]  /*82c0*/  BSYNC B1 ;  /* 0x0000000000017941 */ /* 0x000fea0003800000 */
.L_x_269:
        /* <DEDUP_REMOVED lines=13> */
.L_x_272:
[----:B------:R-:W-:Y:S05]  /*83a0*/  BSYNC B1 ;  /* 0x0000000000017941 */ /* 0x000fea0003800000 */
.L_x_271:
[----:B-1---5:R-:W-:Y:S01]  /*83b0*/  FMUL R24, R167, R10 ;  /* 0x0000000aa7187220 */ /* 0x022fe20000400000 */
[----:B------:R-:W-:Y:S01]  /*83c0*/  IMAD.X R39, R35, 0x1, R19, P5 ;  /* 0x0000000123277824 */ /* 0x000fe200028e0613 */
[----:B------:R-:W-:Y:S01]  /*83d0*/  ISETP.GT.AND P6, PT, R166, RZ, P1 ;  /* 0x000000ffa600720c */ /* 0x000fe20000fc4270 */
[----:B------:R-:W-:Y:S01]  /*83e0*/  BSSY B1, `(.L_x_273) ;  /* 0x0000008000017945 */ /* 0x000fe20003800000 */
[----:B------:R-:W-:Y:S01]  /*83f0*/  FFMA R147, R147, R11, R24 ;  /* 0x0000000b93937223 */ /* 0x000fe20000000018 */
[----:B0-----:R-:W-:-:S04]  /*8400*/  IADD3 R26, P3, R28, R4, RZ ;  /* 0x000000041c1a7210 */ /* 0x001fc80007f7e0ff */
[----:B------:R0:W-:Y:S06]  /*8410*/  @P2 STG.E desc[UR16][R38.64], R147 ;  /* 0x0000009326002986 */ /* 0x0001ec000c101910 */
[----:B------:R-:W-:Y:S05]  /*8420*/  @!P6 BRA `(.L_x_274) ;  /* 0x00000000000ce947 */ /* 0x000fea0003800000 */
[----:B------:R-:W-:-:S04]  /*8430*/  IADD3 R24, P2, R22, UR12, RZ ;  /* 0x0000000c16187c10 */ /* 0x000fc8000ff5e0ff */
[----:B------:R-:W-:-:S05]  /*8440*/  IADD3.X R25, R23, UR13, RZ, P2, !PT ;  /* 0x0000000d17197c10 */ /* 0x000fca00097fe4ff */
[----:B------:R1:W5:Y:S04]  /*8450*/  LDG.E.LTC128B R167, desc[UR16][R24.64] ;  /* 0x0000001018a77981 */ /* 0x000368000c1e1920 */
.L_x_274:
[----:B------:R-:W-:Y:S05]  /*8460*/  BSYNC B1 ;  /* 0x0000000000017941 */ /* 0x000fea0003800000 */
.L_x_273:
[----:B------:R-:W-:Y:S01]  /*8470*/  ISETP.GT.AND P2, PT, R5, 0xf9, PT ;  /* 0x000000f90500780c */ /* 0x000fe20003f44270 */
[----:B-----5:R-:W-:Y:S01]  /*8480*/  FMUL R21, R167, R10 ;  /* 0x0000000aa7157220 */ /* 0x020fe20000400000 */
[----:B------:R-:W-:Y:S01]  /*8490*/  IMAD.X R27, R29, 0x1, R6, P3 ;  /* 0x000000011d1b7824 */ /* 0x000fe200018e0606 */
[----:B-1----:R-:W-:Y:S01]  /*84a0*/  IADD3 R24, P3, R36, R4, RZ ;  /* 0x0000000424187210 */ /* 0x002fe20007f7e0ff */
[----:B------:R-:W-:Y:S01]  /*84b0*/  BSSY B1, `(.L_x_275) ;  /* 0x0000008000017945 */ /* 0x000fe20003800000 */
[----:B------:R-:W-:Y:S01]  /*84c0*/  ISETP.GT.AND P5, PT, R166, RZ, P2 ;  /* 0x000000ffa600720c */ /* 0x000fe200017a4270 */
[----:B------:R-:W-:-:S05]  /*84d0*/  FFMA R21, R148, R11, R21 ;  /* 0x0000000b94157223 */ /* 0x000fca0000000015 */
[----:B------:R1:W-:Y:S01]  /*84e0*/  @P6 STG.E desc[UR16][R26.64], R21 ;  /* 0x000000151a006986 */ /* 0x0003e2000c101910 */
[----:B------:R-:W-:-:S04]  /*84f0*/  IADD3 R4, P6, R30, UR12, RZ ;  /* 0x0000000c1e047c10 */ /* 0x000fc8000ffde0ff */
[----:B------:R-:W-:Y:S02]  /*8500*/  IADD3.X R5, R31, UR13, RZ, P6, !PT ;  /* 0x0000000d1f057c10 */ /* 0x000fe4000b7fe4ff */
[----:B------:R-:W-:Y:S07]  /*8510*/  @!P5 BRA `(.L_x_276) ;  /* 0x000000000004d947 */ /* 0x000fee0003800000 */
[----:B------:R0:W5:Y:S02]  /*8520*/  LDG.E.LTC128B R167, desc[UR16][R4.64] ;  /* 0x0000001004a77981 */ /* 0x000164000c1e1920 */
.L_x_276:
[----:B------:R-:W-:Y:S05]  /*8530*/  BSYNC B1 ;  /* 0x0000000000017941 */ /* 0x000fea0003800000 */
.L_x_275:
[----:B0----5:R-:W-:Y:S01]  /*8540*/  FMUL R4, R167, R10 ;  /* 0x0000000aa7047220 */ /* 0x021fe20000400000 */
[----:B------:R-:W-:Y:S01]  /*8550*/  IMAD.X R25, R37, 0x1, R6, P3 ;  /* 0x0000000125197824 */ /* 0x000fe200018e0606 */
[----:B------:R-:W-:Y:S01]  /*8560*/  ISETP.GT.AND P1, PT, R166, 0x8, P1 ;  /* 0x00000008a600780c */ /* 0x000fe20000f24270 */
        /* <DEDUP_REMOVED lines=8> */
.L_x_278:
[----:B------:R-:W-:Y:S05]  /*85f0*/  BSYNC B1 ;  /* 0x0000000000017941 */ /* 0x000fea0003800000 */
.L_x_277:
[----:B------:R-:W-:Y:S01]  /*8600*/  ISETP.GT.AND P2, PT, R166, 0x8, P2 ;  /* 0x00000008a600780c */ /* 0x000fe20001744270 */
[----:B-1---5:R-:W-:Y:S01]  /*8610*/  FMUL R5, R167, R10 ;  /* 0x0000000aa7057220 */ /* 0x022fe20000400000 */
[----:B------:R-:W-:Y:S01]  /*8620*/  IMAD.X R27, R29, 0x1, R19, P6 ;  /* 0x000000011d1b7824 */ /* 0x000fe200030e0613 */
[----:B------:R-:W-:Y:S02]  /*8630*/  BSSY B1, `(.L_x_279) ;  /* 0x0000007000017945 */ /* 0x000fe40003800000 */
[----:B------:R-:W-:-:S05]  /*8640*/  FFMA R21, R150, R11, R5 ;  /* 0x0000000b96157223 */ /* 0x000fca0000000005 */
[----:B------:R1:W-:Y:S01]  /*8650*/  @P1 STG.E desc[UR16][R26.64], R21 ;  /* 0x000000151a001986 */ /* 0x0003e2000c101910 */
[----:B------:R-:W-:-:S04]  /*8660*/  IADD3 R4, P1, R30, UR10, RZ ;  /* 0x0000000a1e047c10 */ /* 0x000fc8000ff3e0ff */
[----:B------:R-:W-:Y:S01]  /*8670*/  IADD3.X R5, R31, UR11, RZ, P1, !PT ;  /* 0x0000000b1f057c10 */ /* 0x000fe20008ffe4ff */
[----:B------:R-:W-:Y:S08]  /*8680*/  @!P2 BRA `(.L_x_280) ;  /* 0x000000000004a947 */ /* 0x000ff00003800000 */
[----:B------:R0:W5:Y:S02]  /*8690*/  LDG.E.LTC128B R167, desc[UR16][R4.64] ;  /* 0x0000001004a77981 */ /* 0x000164000c1e1920 */
.L_x_280:
[----:B------:R-:W-:Y:S05]  /*86a0*/  BSYNC B1 ;  /* 0x0000000000017941 */ /* 0x000fea0003800000 */
.L_x_279:
[----:B------:R-:W-:Y:S05]  /*86b0*/  @!P2 BRA `(.L_x_281) ;  /* 0x0000002c0024a947 */ /* 0x000fea0003800000 */
[----:B------:R-:W-:Y:S01]  /*86c0*/  IADD3 R20, P1, R36, R20, RZ ;  /* 0x0000001424147210 */ /* 0x000fe20007f3e0ff */
[----:B0----5:R-:W-:-:S04]  /*86d0*/  FMUL R4, R167, R10 ;  /* 0x0000000aa7047220 */ /* 0x021fc80000400000 */
[----:B-1----:R-:W-:Y:S02]  /*86e0*/  IMAD.X R21, R37, 0x1, R19, P1 ;  /* 0x0000000125157824 */ /* 0x002fe400008e0613 */
[----:B------:R-:W-:-:S05]  /*86f0*/  FFMA R151, R151, R11, R4 ;  /* 0x0000000b97977223 */ /* 0x000fca0000000004 */
[----:B------:R0:W-:Y:S01]  /*8700*/  STG.E desc[UR16][R20.64], R151 ;  /* 0x0000009714007986 */ /* 0x0001e2000c101910 */
[----:B------:R-:W-:Y:S05]  /*8710*/  BRA `(.L_x_281) ;  /* 0x0000002c000c7947 */ /* 0x000fea0003800000 */
.L_x_30:
[----:B------:R-:W-:Y:S01]  /*8720*/  ISETP.GT.AND P2, PT, R5, 0x1, PT ;  /* 0x000000010500780c */ /* 0x000fe20003f44270 */
[----:B------:R-:W-:Y:S01]  /*8730*/  ULDC.64 UR10, c[0x0][0x6c0] ;  /* 0x0001b000000a7ab9 */ /* 0x000fe20000000a00 */
[----:B------:R-:W-:Y:S01]  /*8740*/  ISETP.GT.AND P1, PT, R166, 0x8, P1 ;  /* 0x00000008a600780c */ /* 0x000fe20000f24270 */
[-C--:B--2---:R-:W-:Y:S01]  /*8750*/  FMUL R19, R24, R11.reuse ;  /* 0x0000000b18137220 */ /* 0x084fe20000400000 */
[----:B------:R-:W-:Y:S01]  /*8760*/  LEA R22, P6, R168, UR10, 0x2 ;  /* 0x0000000aa8167c11 */ /* 0x000fe2000f8c10ff */
[-C--:B------:R-:W-:Y:S01]  /*8770*/  FMUL R155, R25, R11.reuse ;  /* 0x0000000b199b7220 */ /* 0x080fe20000400000 */
[----:B------:R-:W-:Y:S01]  /*8780*/  ISETP.GT.AND P3, PT, R166, RZ, P2 ;  /* 0x000000ffa600720c */ /* 0x000fe20001764270 */
[----:B------:R-:W-:Y:S01]  /*8790*/  IMAD.SHL.U32 R6, R20, 0x20, RZ ;  /* 0x0000002014067824 */ /* 0x000fe200078e00ff */
[----:B------:R-:W-:Y:S01]  /*87a0*/  LEA.HI.X R23, R168, UR11, R173, 0x2, P6 ;  /* 0x0000000ba8177c11 */ /* 0x000fe2000b0f14ad */
[-C--:B------:R-:W-:Y:S01]  /*87b0*/  FMUL R157, R26, R11.reuse ;  /* 0x0000000b1a9d7220 */ /* 0x080fe20000400000 */
[-C--:B------:R-:W-:Y:S01]  /*87c0*/  LEA R152, P6, R20, R22.reuse, 0x2 ;  /* 0x0000001614987211 */ /* 0x080fe200078c10ff */
[----:B------:R-:W-:Y:S01]  /*87d0*/  FMUL R159, R27, R11 ;  /* 0x0000000b1b9f7220 */ /* 0x000fe20000400000 */
[----:B------:R-:W-:Y:S01]  /*87e0*/  ISETP.GT.AND P2, PT, R166, 0x8, P2 ;  /* 0x00000008a600780c */ /* 0x000fe20001744270 */
[----:B------:R-:W-:Y:S01]  /*87f0*/  @P5 STG.E desc[UR16][R22.64], R19 ;  /* 0x0000001316005986 */ /* 0x000fe2000c101910 */
[C-C-:B------:R-:W-:Y:S01]  /*8800*/  LEA.HI.X R153, R20.reuse, R23, R21.reuse, 0x2, P6 ;  /* 0x0000001714997211 */ /* 0x140fe200030f1415 */
[----:B------:R-:W-:Y:S01]  /*8810*/  FMUL R33, R33, R11 ;  /* 0x0000000b21217220 */ /* 0x000fe20000400000 */
[----:B------:R-:W-:Y:S01]  /*8820*/  SHF.L.U64.HI R4, R20, 0x5, R21 ;  /* 0x0000000514047819 */ /* 0x000fe20000010215 */
[----:B------:R-:W-:Y:S01]  /*8830*/  @P1 IMAD.MOV.U32 R20, RZ, RZ, R22 ;  /* 0x000000ffff141224 */ /* 0x000fe200078e0016 */
[----:B------:R-:W-:Y:S01]  /*8840*/  IADD3 R24, P5, R6, R22, RZ ;  /* 0x0000001606187210 */ /* 0x000fe20007fbe0ff */
[----:B------:R0:W-:Y:S01]  /*8850*/  @P3 STG.E desc[UR16][R152.64], R155 ;  /* 0x0000009b98003986 */ /* 0x0001e2000c101910 */
[----:B------:R-:W-:Y:S01]  /*8860*/  ISETP.GT.AND P3, PT, R5, 0x8, PT ;  /* 0x000000080500780c */ /* 0x000fe20003f64270 */
[----:B------:R-:W-:-:S02]  /*8870*/  @P1 IMAD.MOV.U32 R21, RZ, RZ, R23 ;  /* 0x000000ffff151224 */ /* 0x000fc400078e0017 */
[-C--:B------:R-:W-:Y:S01]  /*8880*/  FMUL R35, R35, R11.reuse ;  /* 0x0000000b23237220 */ /* 0x080fe20000400000 */
[----:B------:R-:W-:Y:S01]  /*8890*/  IMAD.X R25, R4, 0x1, R23, P5 ;  /* 0x0000000104197824 */ /* 0x000fe200028e0617 */
[----:B------:R-:W-:Y:S01]  /*88a0*/  ISETP.GT.AND P6, PT, R166, RZ, P3 ;  /* 0x000000ffa600720c */ /* 0x000fe20001fc4270 */
[-C--:B------:R-:W-:Y:S01]  /*88b0*/  FMUL R37, R37, R11.reuse ;  /* 0x0000000b25257220 */ /* 0x080fe20000400000 */
[----:B------:R1:W-:Y:S01]  /*88c0*/  @P1 STG.E desc[UR16][R20.64+0x20], R157 ;  /* 0x0000209d14001986 */ /* 0x0003e2000c101910 */
[----:B------:R-:W-:Y:S01]  /*88d0*/  ISETP.GT.AND P1, PT, R5, 0x9, PT ;  /* 0x000000090500780c */ /* 0x000fe20003f24270 */
[-C--:B------:R-:W-:Y:S01]  /*88e0*/  FMUL R39, R39, R11.reuse ;  /* 0x0000000b27277220 */ /* 0x080fe20000400000 */
[----:B------:R-:W-:Y:S01]  /*88f0*/  IADD3 R26, P5, R6, R152, RZ ;  /* 0x00000098061a7210 */ /* 0x000fe20007fbe0ff */
[-C--:B------:R-:W-:Y:S01]  /*8900*/  FMUL R41, R41, R11.reuse ;  /* 0x0000000b29297220 */ /* 0x080fe20000400000 */
[-C--:B0-----:R-:W-:Y:S01]  /*8910*/  FMUL R155, R28, R11.reuse ;  /* 0x0000000b1c9b7220 */ /* 0x081fe20000400000 */
[----:B------:R-:W-:Y:S01]  /*8920*/  ISETP.GT.AND P3, PT, R166, 0x8, P3 ;  /* 0x00000008a600780c */ /* 0x000fe20001f64270 */
[----:B------:R-:W-:Y:S01]  /*8930*/  FMUL R43, R43, R11 ;  /* 0x0000000b2b2b7220 */ /* 0x000fe20000400000 */
[----:B------:R-:W-:-:S02]  /*8940*/  IMAD.X R27, R4, 0x1, R153, P5 ;  /* 0x00000001041b7824 */ /* 0x000fc400028e0699 */
[-C--:B------:R-:W-:Y:S01]  /*8950*/  FMUL R45, R45, R11.reuse ;  /* 0x0000000b2d2d7220 */ /* 0x080fe20000400000 */
[-C--:B------:R-:W-:Y:S01]  /*8960*/  FMUL R47, R47, R11.reuse ;  /* 0x0000000b2f2f7220 */ /* 0x080fe20000400000 */
[-C--:B------:R-:W-:Y:S01]  /*8970*/  FMUL R49, R49, R11.reuse ;  /* 0x0000000b31317220 */ /* 0x080fe20000400000 */
[----:B-1----:R-:W-:Y:S02]  /*8980*/  @P2 IMAD.MOV.U32 R20, RZ, RZ, R152 ;  /* 0x000000ffff142224 */ /* 0x002fe400078e0098 */
[-C--:B------:R-:W-:Y:S01]  /*8990*/  FMUL R157, R29, R11.reuse ;  /* 0x0000000b1d9d7220 */ /* 0x080fe20000400000 */
[----:B------:R-:W-:Y:S02]  /*89a0*/  @P2 IMAD.MOV.U32 R21, RZ, RZ, R153 ;  /* 0x000000ffff152224 */ /* 0x000fe400078e0099 */
[-C--:B------:R-:W-:Y:S01]  /*89b0*/  FMUL R51, R51, R11.reuse ;  /* 0x0000000b33337220 */ /* 0x080fe20000400000 */
[-C--:B------:R-:W-:Y:S01]  /*89c0*/  FMUL R53, R53, R11.reuse ;  /* 0x0000000b35357220 */ /* 0x080fe20000400000 */
[-C--:B------:R-:W-:Y:S01]  /*89d0*/  FMUL R55, R55, R11.reuse ;  /* 0x0000000b37377220 */ /* 0x080fe20000400000 */
[-C--:B------:R-:W-:Y:S01]  /*89e0*/  FMUL R57, R57, R11.reuse ;  /* 0x0000000b39397220 */ /* 0x080fe20000400000 */
[----:B------:R0:W-:Y:S01]  /*89f0*/  @P2 STG.E desc[UR16][R20.64+0x20], R159 ;  /* 0x0000209f14002986 */ /* 0x0001e2000c101910 */
[C---:B------:R-:W-:Y:S01]  /*8a00*/  ISETP.GT.AND P2, PT, R166.reuse, RZ, P1 ;  /* 0x000000ffa600720c */ /* 0x040fe20000f44270 */
[-C--:B------:R-:W-:Y:S01]  /*8a10*/  FMUL R59, R59, R11.reuse ;  /* 0x0000000b3b3b7220 */ /* 0x080fe20000400000 */
[----:B------:R-:W-:Y:S01]  /*8a20*/  ISETP.GT.AND P1, PT, R166, 0x8, P1 ;  /* 0x00000008a600780c */ /* 0x000fe20000f24270 */
[----:B------:R1:W-:Y:S01]  /*8a30*/  @P6 STG.E desc[UR16][R24.64], R155 ;  /* 0x0000009b18006986 */ /* 0x0003e2000c101910 */
[----:B------:R-:W-:Y:S01]  /*8a40*/  IADD3 R19, P6, R6, 0x20, RZ ;  /* 0x0000002006137810 */ /* 0x000fe20007fde0ff */
[-C--:B------:R-:W-:Y:S01]  /*8a50*/  FMUL R61, R61, R11.reuse ;  /* 0x0000000b3d3d7220 */ /* 0x080fe20000400000 */
[-C--:B------:R-:W-:Y:S01]  /*8a60*/  FMUL R63, R63, R11.reuse ;  /* 0x0000000b3f3f7220 */ /* 0x080fe20000400000 */
[-C--:B------:R-:W-:Y:S01]  /*8a70*/  FMUL R65, R65, R11.reuse ;  /* 0x0000000b41417220 */ /* 0x080fe20000400000 */
[----:B------:R-:W-:Y:S01]  /*8a80*/  IADD3 R22, P5, R19, R22, RZ ;  /* 0x0000001613167210 */ /* 0x000fe20007fbe0ff */
[-C--:B------:R-:W-:Y:S01]  /*8a90*/  FMUL R67, R67, R11.reuse ;  /* 0x0000000b43437220 */ /* 0x080fe20000400000 */
[----:B------:R-:W-:Y:S01]  /*8aa0*/  FMUL R69, R69, R11 ;  /* 0x0000000b45457220 */ /* 0x000fe20000400000 */
[----:B0-----:R-:W-:-:S02]  /*8ab0*/  IMAD.X R20, RZ, RZ, R4, P6 ;  /* 0x000000ffff147224 */ /* 0x001fc400030e0604 */
[-C--:B------:R-:W-:Y:S01]  /*8ac0*/  FMUL R21, R30, R11.reuse ;  /* 0x0000000b1e157220 */ /* 0x080fe20000400000 */
[----:B------:R0:W-:Y:S01]  /*8ad0*/  @P2 STG.E desc[UR16][R26.64], R157 ;  /* 0x0000009d1a002986 */ /* 0x0001e2000c101910 */
[----:B------:R-:W-:Y:S01]  /*8ae0*/  ISETP.GT.AND P2, PT, R5, 0x10, PT ;  /* 0x000000100500780c */ /* 0x000fe20003f44270 */
[----:B------:R-:W-:Y:S01]  /*8af0*/  IMAD.X R23, R20, 0x1, R23, P5 ;  /* 0x0000000114177824 */ /* 0x000fe200028e0617 */
[----:B------:R-:W-:Y:S01]  /*8b00*/  IADD3 R28, P5, R19, R152, RZ ;  /* 0x00000098131c7210 */ /* 0x000fe20007fbe0ff */
[-C--:B-1----:R-:W-:Y:S01]  /*8b10*/  FMUL R155, R31, R11.reuse ;  /* 0x0000000b1f9b7220 */ /* 0x082fe20000400000 */
[----:B------:R-:W-:Y:S01]  /*8b20*/  IADD3 R30, P6, R6, R24, RZ ;  /* 0x00000018061e7210 */ /* 0x000fe20007fde0ff */
[-C--:B------:R-:W-:Y:S01]  /*8b30*/  FMUL R71, R71, R11.reuse ;  /* 0x0000000b47477220 */ /* 0x080fe20000400000 */
[----:B------:R1:W-:Y:S01]  /*8b40*/  @P3 STG.E desc[UR16][R22.64], R21 ;  /* 0x0000001516003986 */ /* 0x0003e2000c101910 */
[----:B------:R-:W-:Y:S01]  /*8b50*/  IMAD.X R29, R20, 0x1, R153, P5 ;  /* 0x00000001141d7824 */ /* 0x000fe200028e0699 */
[----:B------:R-:W-:Y:S01]  /*8b60*/  ISETP.GT.AND P5, PT, R166, RZ, P2 ;  /* 0x000000ffa600720c */ /* 0x000fe200017a4270 */
[----:B------:R-:W-:Y:S01]  /*8b70*/  IMAD.X R31, R4, 0x1, R25, P6 ;  /* 0x00000001041f7824 */ /* 0x000fe200030e0619 */
[----:B------:R-:W-:Y:S01]  /*8b80*/  ISETP.GT.AND P3, PT, R5, 0x11, PT ;  /* 0x000000110500780c */ /* 0x000fe20003f64270 */
[-C--:B0-----:R-:W-:Y:S01]  /*8b90*/  FMUL R157, R32, R11.reuse ;  /* 0x0000000b209d7220 */ /* 0x081fe20000400000 */
[----:B------:R0:W-:Y:S01]  /*8ba0*/  @P1 STG.E desc[UR16][R28.64], R155 ;  /* 0x0000009b1c001986 */ /* 0x0001e2000c101910 */
[----:B------:R-:W-:Y:S01]  /*8bb0*/  IADD3 R152, P6, R6, R26, RZ ;  /* 0x0000001a06987210 */ /* 0x000fe20007fde0ff */
[-C--:B------:R-:W-:Y:S01]  /*8bc0*/  FMUL R73, R73, R11.reuse ;  /* 0x0000000b49497220 */ /* 0x080fe20000400000 */
[C---:B------:R-:W-:Y:S01]  /*8bd0*/  ISETP.GT.AND P1, PT, R166.reuse, RZ, P3 ;  /* 0x000000ffa600720c */ /* 0x040fe20001f24270 */
[-C--:B------:R-:W-:Y:S01]  /*8be0*/  FMUL R75, R75, R11.reuse ;  /* 0x0000000b4b4b7220 */ /* 0x080fe20000400000 */
[----:B------:R-:W-:Y:S01]  /*8bf0*/  ISETP.GT.AND P2, PT, R166, 0x8, P2 ;  /* 0x00000008a600780c */ /* 0x000fe20001744270 */
[----:B------:R-:W-:Y:S01]  /*8c00*/  IMAD.X R153, R4, 0x1, R27, P6 ;  /* 0x0000000104997824 */ /* 0x000fe200030e061b */
[----:B------:R-:W-:Y:S01]  /*8c10*/  ISETP.GT.AND P3, PT, R166, 0x8, P3 ;  /* 0x00000008a600780c */ /* 0x000fe20001f64270 */
[-C--:B-1----:R-:W-:Y:S01]  /*8c20*/  FMUL R21, R34, R11.reuse ;  /* 0x0000000b22157220 */ /* 0x082fe20000400000 */
[----:B------:R-:W-:Y:S01]  /*8c30*/  @P5 STG.E desc[UR16][R30.64], R157 ;  /* 0x0000009d1e005986 */ /* 0x000fe2000c101910 */
[----:B------:R-:W-:Y:S01]  /*8c40*/  IADD3 R22, P5, R19, R24, RZ ;  /* 0x0000001813167210 */ /* 0x000fe20007fbe0ff */
[-C--:B------:R-:W-:Y:S01]  /*8c50*/  FMUL R77, R77, R11.reuse ;  /* 0x0000000b4d4d7220 */ /* 0x080fe20000400000 */
[-C--:B------:R-:W-:Y:S01]  /*8c60*/  FMUL R79, R79, R11.reuse ;  /* 0x0000000b4f4f7220 */ /* 0x080fe20000400000 */
[-C--:B------:R-:W-:Y:S01]  /*8c70*/  FMUL R81, R81, R11.reuse ;  /* 0x0000000b51517220 */ /* 0x080fe20000400000 */
[-C--:B------:R-:W-:Y:S01]  /*8c80*/  FMUL R83, R83, R11.reuse ;  /* 0x0000000b53537220 */ /* 0x080fe20000400000 */
[----:B------:R-:W-:Y:S01]  /*8c90*/  IMAD.X R23, R20, 0x1, R25, P5 ;  /* 0x0000000114177824 */ /* 0x000fe200028e0619 */
[----:B------:R-:W-:Y:S01]  /*8ca0*/  IADD3 R24, P5, R19, R26, RZ ;  /* 0x0000001a13187210 */ /* 0x000fe20007fbe0ff */
[----:B------:R1:W-:Y:S01]  /*8cb0*/  @P1 STG.E desc[UR16][R152.64], R33 ;  /* 0x0000002198001986 */ /* 0x0003e2000c101910 */
[----:B------:R-:W-:Y:S01]  /*8cc0*/  ISETP.GT.AND P1, PT, R5, 0x18, PT ;  /* 0x000000180500780c */ /* 0x000fe20003f24270 */
[-C--:B------:R-:W-:Y:S01]  /*8cd0*/  FMUL R85, R85, R11.reuse ;  /* 0x0000000b55557220 */ /* 0x080fe20000400000 */
[----:B------:R-:W-:Y:S01]  /*8ce0*/  IADD3 R26, P6, R6, R30, RZ ;  /* 0x0000001e061a7210 */ /* 0x000fe20007fde0ff */
[----:B------:R-:W-:Y:S01]  /*8cf0*/  IMAD.X R25, R20, 0x1, R27, P5 ;  /* 0x0000000114197824 */ /* 0x000fe200028e061b */
[----:B------:R-:W-:Y:S01]  /*8d00*/  ISETP.GT.AND P5, PT, R166, RZ, P1 ;  /* 0x000000ffa600720c */ /* 0x000fe20000fa4270 */
[----:B------:R2:W-:Y:S01]  /*8d10*/  @P2 STG.E desc[UR16][R22.64], R21 ;  /* 0x0000001516002986 */ /* 0x0005e2000c101910 */
[----:B------:R-:W-:Y:S01]  /*8d20*/  ISETP.GT.AND P2, PT, R5, 0x19, PT ;  /* 0x000000190500780c */ /* 0x000fe20003f44270 */
[----:B------:R-:W-:Y:S01]  /*8d30*/  IMAD.X R27, R4, 0x1, R31, P6 ;  /* 0x00000001041b7824 */ /* 0x000fe200030e061f */
[----:B0-----:R-:W-:Y:S01]  /*8d40*/  IADD3 R28, P6, R6, R152, RZ ;  /* 0x00000098061c7210 */ /* 0x001fe20007fde0ff */
[----:B------:R0:W-:Y:S01]  /*8d50*/  @P3 STG.E desc[UR16][R24.64], R35 ;  /* 0x0000002318003986 */ /* 0x0001e2000c101910 */
[----:B------:R-:W-:Y:S01]  /*8d60*/  ISETP.GT.AND P3, PT, R166, RZ, P2 ;  /* 0x000000ffa600720c */ /* 0x000fe20001764270 */
[-C--:B-1----:R-:W-:Y:S01]  /*8d70*/  FMUL R33, R36, R11.reuse ;  /* 0x0000000b24217220 */ /* 0x082fe20000400000 */
[----:B------:R-:W-:Y:S01]  /*8d80*/  ISETP.GT.AND P1, PT, R166, 0x8, P1 ;  /* 0x00000008a600780c */ /* 0x000fe20000f24270 */
[----:B------:R-:W-:Y:S01]  /*8d90*/  IMAD.X R29, R4, 0x1, R153, P6 ;  /* 0x00000001041d7824 */ /* 0x000fe200030e0699 */
[----:B------:R-:W-:Y:S01]  /*8da0*/  ISETP.GT.AND P2, PT, R166, 0x8, P2 ;  /* 0x00000008a600780c */ /* 0x000fe20001744270 */
[-C--:B------:R-:W-:Y:S01]  /*8db0*/  FMUL R87, R87, R11.reuse ;  /* 0x0000000b57577220 */ /* 0x080fe20000400000 */
[-C--:B------:R-:W-:Y:S01]  /*8dc0*/  FMUL R89, R89, R11.reuse ;  /* 0x0000000b59597220 */ /* 0x080fe20000400000 */
[----:B------:R1:W-:Y:S01]  /*8dd0*/  @P5 STG.E desc[UR16][R26.64], R33 ;  /* 0x000000211a005986 */ /* 0x0003e2000c101910 */
[----:B--2---:R-:W-:Y:S01]  /*8de0*/  IADD3 R22, P5, R19, R30, RZ ;  /* 0x0000001e13167210 */ /* 0x004fe20007fbe0ff */
[-C--:B------:R-:W-:Y:S01]  /*8df0*/  FMUL R21, R38, R11.reuse ;  /* 0x0000000b26157220 */ /* 0x080fe20000400000 */
[----:B------:R-:W-:Y:S01]  /*8e00*/  IADD3 R30, P6, R6, R26, RZ ;  /* 0x0000001a061e7210 */ /* 0x000fe20007fde0ff */
[-C--:B0-----:R-:W-:Y:S01]  /*8e10*/  FMUL R35, R40, R11.reuse ;  /* 0x0000000b28237220 */ /* 0x081fe20000400000 */
[-C--:B------:R-:W-:Y:S01]  /*8e20*/  FMUL R91, R91, R11.reuse ;  /* 0x0000000b5b5b7220 */ /* 0x080fe20000400000 */
[----:B------:R-:W-:Y:S01]  /*8e30*/  IMAD.X R23, R20, 0x1, R31, P5 ;  /* 0x0000000114177824 */ /* 0x000fe200028e061f */
[----:B------:R-:W-:Y:S01]  /*8e40*/  IADD3 R24, P5, R19, R152, RZ ;  /* 0x0000009813187210 */ /* 0x000fe20007fbe0ff */
[----:B------:R-:W-:Y:S01]  /*8e50*/  @P3 STG.E desc[UR16][R28.64], R37 ;  /* 0x000000251c003986 */ /* 0x000fe2000c101910 */
[C---:B------:R-:W-:Y:S01]  /*8e60*/  ISETP.GT.AND P3, PT, R5.reuse, 0x20, PT ;  /* 0x000000200500780c */ /* 0x040fe20003f64270 */
[----:B------:R-:W-:Y:S01]  /*8e70*/  IMAD.X R31, R4, 0x1, R27, P6 ;  /* 0x00000001041f7824 */ /* 0x000fe200030e061b */
[----:B------:R-:W-:Y:S01]  /*8e80*/  IADD3 R32, P6, R6, R28, RZ ;  /* 0x0000001c06207210 */ /* 0x000fe20007fde0ff */
[----:B------:R-:W-:Y:S01]  /*8e90*/  IMAD.X R25, R20, 0x1, R153, P5 ;  /* 0x0000000114197824 */ /* 0x000fe200028e0699 */
[----:B------:R-:W-:Y:S01]  /*8ea0*/  ISETP.GT.AND P5, PT, R166, RZ, P3 ;  /* 0x000000ffa600720c */ /* 0x000fe20001fa4270 */
[----:B------:R0:W-:Y:S01]  /*8eb0*/  @P1 STG.E desc[UR16][R22.64], R21 ;  /* 0x0000001516001986 */ /* 0x0001e2000c101910 */
[----:B------:R-:W-:Y:S01]  /*8ec0*/  ISETP.GT.AND P1, PT, R5, 0x21, PT ;  /* 0x000000210500780c */ /* 0x000fe20003f24270 */
[----:B-1----:R-:W-:Y:S01]  /*8ed0*/  IMAD.X R33, R4, 0x1, R29, P6 ;  /* 0x0000000104217824 */ /* 0x002fe200030e061d */
[C---:B------:R-:W-:Y:S01]  /*8ee0*/  ISETP.GT.AND P3, PT, R166.reuse, 0x8, P3 ;  /* 0x00000008a600780c */ /* 0x040fe20001f64270 */
[----:B------:R1:W-:Y:S01]  /*8ef0*/  @P2 STG.E desc[UR16][R24.64], R39 ;  /* 0x0000002718002986 */ /* 0x0003e2000c101910 */
[C---:B------:R-:W-:Y:S01]  /*8f00*/  ISETP.GT.AND P2, PT, R166.reuse, RZ, P1 ;  /* 0x000000ffa600720c */ /* 0x040fe20000f44270 */
[-C--:B------:R-:W-:Y:S01]  /*8f10*/  FMUL R93, R93, R11.reuse ;  /* 0x0000000b5d5d7220 */ /* 0x080fe20000400000 */
[----:B------:R-:W-:Y:S01]  /*8f20*/  ISETP.GT.AND P1, PT, R166, 0x8, P1 ;  /* 0x00000008a600780c */ /* 0x000fe20000f24270 */
[-C--:B------:R-:W-:Y:S01]  /*8f30*/  FMUL R95, R95, R11.reuse ;  /* 0x0000000b5f5f7220 */ /* 0x080fe20000400000 */
[-C--:B------:R-:W-:Y:S01]  /*8f40*/  FMUL R97, R97, R11.reuse ;  /* 0x0000000b61617220 */ /* 0x080fe20000400000 */
[-C--:B------:R-:W-:Y:S01]  /*8f50*/  FMUL R99, R99, R11.reuse ;  /* 0x0000000b63637220 */ /* 0x080fe20000400000 */
[-C--:B------:R-:W-:Y:S01]  /*8f60*/  FMUL R101, R101, R11.reuse ;  /* 0x0000000b65657220 */ /* 0x080fe20000400000 */
[----:B------:R2:W-:Y:S01]  /*8f70*/  @P5 STG.E desc[UR16][R30.64], R35 ;  /* 0x000000231e005986 */ /* 0x0005e2000c101910 */
[----:B0-----:R-:W-:Y:S01]  /*8f80*/  IADD3 R22, P5, R19, R26, RZ ;  /* 0x0000001a13167210 */ /* 0x001fe20007fbe0ff */
[-C--:B------:R-:W-:Y:S01]  /*8f90*/  FMUL R21, R42, R11.reuse ;  /* 0x0000000b2a157220 */ /* 0x080fe20000400000 */
[----:B------:R-:W-:Y:S01]  /*8fa0*/  IADD3 R26, P6, R6, R30, RZ ;  /* 0x0000001e061a7210 */ /* 0x000fe20007fde0ff */
[-C--:B------:R-:W-:Y:S01]  /*8fb0*/  FMUL R103, R103, R11.reuse ;  /* 0x0000000b67677220 */ /* 0x080fe20000400000 */
[-C--:B------:R-:W-:Y:S01]  /*8fc0*/  FMUL R105, R105, R11.reuse ;  /* 0x0000000b69697220 */ /* 0x080fe20000400000 */
[----:B------:R-:W-:Y:S01]  /*8fd0*/  IMAD.X R23, R20, 0x1, R27, P5 ;  /* 0x0000000114177824 */ /* 0x000fe200028e061b */
[----:B-1----:R-:W-:Y:S01]  /*8fe0*/  IADD3 R24, P5, R19, R28, RZ ;  /* 0x0000001c13187210 */ /* 0x002fe20007fbe0ff */
        /* <DEDUP_REMOVED lines=8> */
[-C--:B--2---:R-:W-:Y:S01]  /*9070*/  FMUL R35, R44, R11.reuse ;  /* 0x0000000b2c237220 */ /* 0x084fe20000400000 */
[C---:B------:R-:W-:Y:S01]  /*9080*/  ISETP.GT.AND P2, PT, R166.reuse, 0x8, P2 ;  /* 0x00000008a600780c */ /* 0x040fe20001744270 */
[----:B------:R1:W-:Y:S01]  /*9090*/  @P1 STG.E desc[UR16][R24.64], R43 ;  /* 0x0000002b18001986 */ /* 0x0003e2000c101910 */
[----:B------:R-:W-:Y:S01]  /*90a0*/  ISETP.GT.AND P1, PT, R166, RZ, P3 ;  /* 0x000000ffa600720c */ /* 0x000fe20001f24270 */
[----:B------:R-:W-:Y:S01]  /*90b0*/  IMAD.X R29, R4, 0x1, R33, P6 ;  /* 0x00000001041d7824 */ /* 0x000fe200030e0621 */
        /* <DEDUP_REMOVED lines=87> */
[----:B------:R-:W-:-:S02]  /*9630*/  FMUL R151, R151, R11 ;  /* 0x0000000b97977220 */ /* 0x000fc40000400000 */
        /* <DEDUP_REMOVED lines=10> */
[----:B--2---:R-:W-:Y:S01]  /*96e0*/  FMUL R35, R60, R11 ;  /* 0x0000000b3c237220 */ /* 0x004fe20000400000 */
[C---:B------:R-:W-:Y:S01]  /*96f0*/  ISETP.GT.AND P1, PT, R166.reuse, 0x8, P1 ;  /* 0x00000008a600780c */ /* 0x040fe20000f24270 */
[----:B------:R1:W-:Y:S01]  /*9700*/  @P3 STG.E desc[UR16][R24.64], R59 ;  /* 0x0000003b18003986 */ /* 0x0003e2000c101910 */
[----:B------:R-:W-:Y:S01]  /*9710*/  ISETP.GT.AND P3, PT, R166, RZ, P2 ;  /* 0x000000ffa600720c */ /* 0x000fe20001764270 */
[----:B------:R-:W-:Y:S01]  /*9720*/  IMAD.X R29, R4, 0x1, R33, P6 ;  /* 0x00000001041d7824 */ /* 0x000fe200030e0621 */
[----:B------:R-:W-:-:S05]  /*9730*/  ISETP.GT.AND P2, PT, R166, 0x8, P2 ;  /* 0x00000008a600780c */ /* 0x000fca0001744270 */
[----:B------:R2:W-:Y:S01]  /*9740*/  @P5 STG.E desc[UR16][R26.64], R35 ;  /* 0x000000231a005986 */ /* 0x0005e2000c101910 */
[----:B0-----:R-:W-:Y:S01]  /*9750*/  IADD3 R22, P5, R19, R30, RZ ;  /* 0x0000001e13167210 */ /* 0x001fe20007fbe0ff */
[----:B------:R-:W-:Y:S01]  /*9760*/  FMUL R21, R62, R11 ;  /* 0x0000000b3e157220 */ /* 0x000fe20000400000 */
[----:B------:R-:W-:-:S03]  /*9770*/  IADD3 R30, P6, R6, R26, RZ ;  /* 0x0000001a061e7210 */ /* 0x000fc60007fde0ff */
        /* <DEDUP_REMOVED lines=391> */
[----:B------:R-:W-:Y:S01]  /*aff0*/  IMAD.X R29, R4, 0x1, R33, P6 ;  /* 0x00000001041d7824 */ /* 0x000fe200030e0621 */
[----:B------:R1:W-:Y:S01]  /*b000*/  @P1 STG.E desc[UR16][R24.64], R139 ;  /* 0x0000008b18001986 */ /* 0x0003e2000c101910 */
[----:B------:R-:W-:-:S02]  /*b010*/  ISETP.GT.AND P1, PT, R166, RZ, P3 ;  /* 0x000000ffa600720c */ /* 0x000fc40001f24270 */
[C---:B------:R-:W-:Y:S02]  /*b020*/  ISETP.GT.AND P2, PT, R166.reuse, 0x8, P2 ;  /* 0x00000008a600780c */ /* 0x040fe40001744270 */
[----:B------:R-:W-:-:S03]  /*b030*/  ISETP.GT.AND P3, PT, R166, 0x8, P3 ;  /* 0x00000008a600780c */ /* 0x000fc60001f64270 */
        /* <DEDUP_REMOVED lines=21> */
[C---:B0-----:R-:W-:Y:S01]  /*b190*/  IADD3 R22, P5, R19.reuse, R26, RZ ;  /* 0x0000001a13167210 */ /* 0x041fe20007fbe0ff */
[----:B------:R-:W-:Y:S01]  /*b1a0*/  FMUL R21, R146, R11 ;  /* 0x0000000b92157220 */ /* 0x000fe20000400000 */
[----:B-1----:R-:W-:-:S03]  /*b1b0*/  IADD3 R24, P6, R19, R28, RZ ;  /* 0x0000001c13187210 */ /* 0x002fc60007fde0ff */
[C---:B------:R-:W-:Y:S01]  /*b1c0*/  IMAD.X R23, R20.reuse, 0x1, R27, P5 ;  /* 0x0000000114177824 */ /* 0x040fe200028e061b */
[----:B------:R-:W-:Y:S01]  /*b1d0*/  @P3 STG.E desc[UR16][R32.64], R145 ;  /* 0x0000009120003986 */ /* 0x000fe2000c101910 */
[C---:B------:R-:W-:Y:S01]  /*b1e0*/  ISETP.GT.AND P3, PT, R5.reuse, 0xf8, PT ;  /* 0x000000f80500780c */ /* 0x040fe20003f64270 */
[----:B------:R-:W-:Y:S01]  /*b1f0*/  IMAD.X R25, R20, 0x1, R29, P6 ;  /* 0x0000000114197824 */ /* 0x000fe200030e061d */
[----:B------:R-:W-:Y:S01]  /*b200*/  ISETP.GT.AND P5, PT, R5, 0xf9, PT ;  /* 0x000000f90500780c */ /* 0x000fe20003fa4270 */
[----:B------:R0:W-:Y:S01]  /*b210*/  @P1 STG.E desc[UR16][R22.64], R21 ;  /* 0x0000001516001986 */ /* 0x0001e2000c101910 */
[-C--:B------:R-:W-:Y:S02]  /*b220*/  IADD3 R26, P1, R6, R30.reuse, RZ ;  /* 0x0000001e061a7210 */ /* 0x080fe40007f3e0ff */
[----:B--2---:R-:W-:Y:S01]  /*b230*/  IADD3 R30, P6, R19, R30, RZ ;  /* 0x0000001e131e7210 */ /* 0x004fe20007fde0ff */
[----:B------:R1:W-:Y:S01]  /*b240*/  @P2 STG.E desc[UR16][R24.64], R147 ;  /* 0x0000009318002986 */ /* 0x0003e2000c101910 */
[----:B------:R-:W-:Y:S01]  /*b250*/  ISETP.GT.AND P2, PT, R166, RZ, P3 ;  /* 0x000000ffa600720c */ /* 0x000fe20001f44270 */
[--C-:B------:R-:W-:Y:S01]  /*b260*/  IMAD.X R27, R4, 0x1, R31.reuse, P1 ;  /* 0x00000001041b7824 */ /* 0x100fe200008e061f */
[----:B------:R-:W-:Y:S01]  /*b270*/  ISETP.GT.AND P1, PT, R166, RZ, P5 ;  /* 0x000000ffa600720c */ /* 0x000fe20002f24270 */
[----:B------:R-:W-:Y:S01]  /*b280*/  IMAD.X R31, R20, 0x1, R31, P6 ;  /* 0x00000001141f7824 */ /* 0x000fe200030e061f */
[----:B------:R-:W-:-:S02]  /*b290*/  IADD3 R28, P6, R6, R32, RZ ;  /* 0x00000020061c7210 */ /* 0x000fc40007fde0ff */
[----:B------:R-:W-:Y:S01]  /*b2a0*/  ISETP.GT.AND P3, PT, R166, 0x8, P3 ;  /* 0x00000008a600780c */ /* 0x000fe20001f64270 */
[-C--:B0-----:R-:W-:Y:S01]  /*b2b0*/  FMUL R21, R150, R11.reuse ;  /* 0x0000000b96157220 */ /* 0x081fe20000400000 */
[----:B------:R-:W-:Y:S01]  /*b2c0*/  ISETP.GT.AND P5, PT, R166, 0x8, P5 ;  /* 0x00000008a600780c */ /* 0x000fe20002fa4270 */
[----:B------:R-:W-:Y:S01]  /*b2d0*/  IMAD.X R29, R4, 0x1, R33, P6 ;  /* 0x00000001041d7824 */ /* 0x000fe200030e0621 */
[----:B------:R-:W-:Y:S01]  /*b2e0*/  IADD3 R4, P6, R19, R32, RZ ;  /* 0x0000002013047210 */ /* 0x000fe20007fde0ff */
[----:B------:R-:W-:-:S04]  /*b2f0*/  FMUL R19, R148, R11 ;  /* 0x0000000b94137220 */ /* 0x000fc80000400000 */
[----:B------:R-:W-:Y:S01]  /*b300*/  IMAD.X R5, R20, 0x1, R33, P6 ;  /* 0x0000000114057824 */ /* 0x000fe200030e0621 */
[----:B------:R1:W-:Y:S04]  /*b310*/  @P2 STG.E desc[UR16][R26.64], R19 ;  /* 0x000000131a002986 */ /* 0x0003e8000c101910 */
[----:B------:R1:W-:Y:S04]  /*b320*/  @P1 STG.E desc[UR16][R28.64], R149 ;  /* 0x000000951c001986 */ /* 0x0003e8000c101910 */
[----:B------:R1:W-:Y:S04]  /*b330*/  @P3 STG.E desc[UR16][R30.64], R21 ;  /* 0x000000151e003986 */ /* 0x0003e8000c101910 */
[----:B------:R1:W-:Y:S02]  /*b340*/  @P5 STG.E desc[UR16][R4.64], R151 ;  /* 0x0000009704005986 */ /* 0x0003e4000c101910 */
.L_x_281:
[----:B------:R-:W-:Y:S05]  /*b350*/  BSYNC B0 ;  /* 0x0000000000007941 */ /* 0x000fea0003800000 */
.L_x_29:
[C---:B------:R-:W-:Y:S01]  /*b360*/  LEA R2, P1, R8.reuse, R2, 0x1 ;  /* 0x0000000208027211 */ /* 0x040fe200078208ff */
[----:B------:R-:W-:Y:S01]  /*b370*/  ULDC.64 UR10, c[0x0][0x750] ;  /* 0x0001d400000a7ab9 */ /* 0x000fe20000000a00 */
[----:B01----:R-:W-:Y:S01]  /*b380*/  IMAD.U32 R4, RZ, RZ, UR9 ;  /* 0x00000009ff047e24 */ /* 0x003fe2000f8e00ff */
[----:B------:R-:W-:Y:S01]  /*b390*/  PRMT R19, RZ, 0x7610, R19 ;  /* 0x00007610ff137816 */ /* 0x000fe20000000013 */
[----:B------:R-:W-:Y:S01]  /*b3a0*/  IMAD.MOV.U32 R6, RZ, RZ, -0x1 ;  /* 0xffffffffff067424 */ /* 0x000fe200078e00ff */
[----:B------:R-:W-:Y:S01]  /*b3b0*/  LEA.HI.X R3, R8, R3, R0, 0x1, P1 ;  /* 0x0000000308037211 */ /* 0x000fe200008f0c00 */
[----:B------:R0:W-:Y:S01]  /*b3c0*/  SYNCS.ARRIVE.TRANS64.A1T0 RZ, [R4+UR19], RZ ;  /* 0x000000ff04ff79a7 */ /* 0x0001e20008100013 */
[----:B------:R-:W-:Y:S01]  /*b3d0*/  ISETP.GE.U32.AND P1, PT, R2, UR10, PT ;  /* 0x0000000a02007c0c */ /* 0x000fe2000bf26070 */
[----:B------:R-:W-:-:S03]  /*b3e0*/  IMAD.MOV.U32 R5, RZ, RZ, -0x1 ;  /* 0xffffffffff057424 */ /* 0x000fc600078e00ff */
[----:B------:R-:W-:Y:S01]  /*b3f0*/  ISETP.GE.U32.AND.EX P1, PT, R3, UR11, PT, P1 ;  /* 0x0000000b03007c0c */ /* 0x000fe2000bf26110 */
[----:B0-----:R-:W-:-:S12]  /*b400*/  IMAD.MOV.U32 R4, RZ, RZ, -0x1 ;  /* 0xffffffffff047424 */ /* 0x001fd800078e00ff */
[----:B------:R-:W-:Y:S05]  /*b410*/  @P1 BRA `(.L_x_282) ;  /* 0x0000000400601947 */ /* 0x000fea0003800000 */
[----:B------:R-:W0:Y:S01]  /*b420*/  S2R R30, SR_CTAID.X ;  /* 0x00000000001e7919 */ /* 0x000e220000002500 */
[----:B------:R-:W1:Y:S01]  /*b430*/  LDC.64 R24, c[0x0][0x728] ;  /* 0x0001ca00ff187b82 */ /* 0x000e620000000a00 */
[----:B------:R-:W-:Y:S01]  /*b440*/  ULDC UR10, c[0x0][0x150] ;  /* 0x00005400000a7ab9 */ /* 0x000fe20000000800 */
[----:B----4-:R-:W-:Y:S01]  /*b450*/  IMAD.MOV.U32 R22, RZ, RZ, R2 ;  /* 0x000000ffff167224 */ /* 0x010fe200078e0002 */
[----:B--2---:R-:W2:Y:S01]  /*b460*/  S2R R32, SR_CTAID.Y ;  /* 0x0000000000207919 */ /* 0x004ea20000002600 */
[----:B------:R-:W-:-:S04]  /*b470*/  IMAD.MOV.U32 R23, RZ, RZ, R3 ;  /* 0x000000ffff177224 */ /* 0x000fc800078e0003 */
[----:B------:R-:W4:Y:S08]  /*b480*/  LDC R33, c[0x0][0x144] ;  /* 0x00005100ff217b82 */ /* 0x000f300000000800 */
[----:B------:R-:W2:Y:S08]  /*b490*/  LDC R6, c[0x0][0x730] ;  /* 0x0001cc00ff067b82 */ /* 0x000eb00000000800 */
[----:B------:R-:W2:Y:S01]  /*b4a0*/  LDC.64 R28, c[0x0][0x720] ;  /* 0x0001c800ff1c7b82 */ /* 0x000ea20000000a00 */
[----:B-1----:R-:W-:-:S04]  /*b4b0*/  ISETP.NE.U32.AND P1, PT, R24, RZ, PT ;  /* 0x000000ff1800720c */ /* 0x002fc80003f25070 */
[----:B------:R-:W-:Y:S02]  /*b4c0*/  ISETP.NE.AND.EX P1, PT, R25, RZ, PT, P1 ;  /* 0x000000ff1900720c */ /* 0x000fe40003f25310 */
[----:B0-----:R-:W-:-:S05]  /*b4d0*/  I2FP.F32.U32 R4, R30 ;  /* 0x0000001e00047245 */ /* 0x001fca0000201000 */
[----:B------:R-:W-:-:S04]  /*b4e0*/  FMUL R4, R4, UR10 ;  /* 0x0000000a04047c20 */ /* 0x000fc80008400000 */
[----:B------:R0:W1:Y:S02]  /*b4f0*/  F2I.U32.TRUNC.NTZ R31, R4 ;  /* 0x00000004001f7305 */ /* 0x000064000020f000 */
[----:B----4-:R-:W-:Y:S05]  /*b500*/  @!P1 BRA `(.L_x_283) ;  /* 0x0000000000289947 */ /* 0x010fea0003800000 */
[----:B------:R-:W4:Y:S02]  /*b510*/  LDC R5, c[0x0][0x734] ;  /* 0x0001cd00ff057b82 */ /* 0x000f240000000800 */
[----:B----4-:R-:W-:-:S05]  /*b520*/  IADD3 R19, P1, R2, R5, RZ ;  /* 0x0000000502137210 */ /* 0x010fca0007f3e0ff */
[----:B------:R-:W-:-:S04]  /*b530*/  IMAD.X R27, RZ, RZ, R3, P1 ;  /* 0x000000ffff1b7224 */ /* 0x000fc800008e0603 */
[----:B0-----:R-:W-:-:S04]  /*b540*/  IMAD.WIDE.U32 R4, R27, R24, RZ ;  /* 0x000000181b047225 */ /* 0x001fc800078e00ff */
[----:B------:R-:W-:-:S04]  /*b550*/  IMAD.WIDE.U32 R20, P1, R19, R25, R4 ;  /* 0x0000001913147225 */ /* 0x000fc80007820004 */
[----:B------:R-:W-:-:S04]  /*b560*/  IMAD.WIDE.U32 R4, R19, R24, RZ ;  /* 0x0000001813047225 */ /* 0x000fc800078e00ff */
[----:B------:R-:W-:Y:S01]  /*b570*/  IMAD.X R23, RZ, RZ, RZ, P1 ;  /* 0x000000ffff177224 */ /* 0x000fe200008e06ff */
[----:B------:R-:W-:Y:S01]  /*b580*/  IADD3 RZ, P1, R5, R20, RZ ;  /* 0x0000001405ff7210 */ /* 0x000fe20007f3e0ff */
[----:B------:R-:W-:-:S04]  /*b590*/  IMAD.MOV.U32 R22, RZ, RZ, R21 ;  /* 0x000000ffff167224 */ /* 0x000fc800078e0015 */
[----:B------:R-:W-:-:S08]  /*b5a0*/  IMAD.WIDE.U32.X R22, R27, R25, R22, P1 ;  /* 0x000000191b167225 */ /* 0x000fd000008e0416 */
.L_x_283:
[----:B------:R-:W4:Y:S01]  /*b5b0*/  LDC.64 R36, c[0x0][0x740] ;  /* 0x0001d000ff247b82 */ /* 0x000f220000000a00 */
[-C--:B--2---:R-:W-:Y:S01]  /*b5c0*/  SHF.R.U64 R26, R22, R6.reuse, R23 ;  /* 0x00000006161a7219 */ /* 0x084fe20000001217 */
[----:B-1----:R-:W-:Y:S01]  /*b5d0*/  IMAD.MOV R31, RZ, RZ, -R31 ;  /* 0x000000ffff1f7224 */ /* 0x002fe200078e0a1f */
[----:B0-----:R-:W-:Y:S01]  /*b5e0*/  SHF.R.U32.HI R4, RZ, R6, R23 ;  /* 0x00000006ff047219 */ /* 0x001fe20000011617 */
[----:B------:R-:W-:Y:S01]  /*b5f0*/  ULDC UR10, c[0x0][0x154] ;  /* 0x00005500000a7ab9 */ /* 0x000fe20000000800 */
[----:B------:R-:W-:Y:S01]  /*b600*/  IADD3 R19, P1, RZ, -R26, RZ ;  /* 0x8000001aff137210 */ /* 0x000fe20007f3e0ff */
[----:B------:R-:W-:Y:S02]  /*b610*/  IMAD R31, R33, R31, R30 ;  /* 0x0000001f211f7224 */ /* 0x000fe400078e021e */
[----:B------:R-:W0:Y:S01]  /*b620*/  LDC R20, c[0x0][0x718] ;  /* 0x0001c600ff147b82 */ /* 0x000e220000000800 */
[----:B------:R-:W-:Y:S02]  /*b630*/  IMAD.MOV.U32 R21, RZ, RZ, -0x1 ;  /* 0xffffffffff157424 */ /* 0x000fe400078e00ff */
[----:B------:R-:W-:-:S02]  /*b640*/  IMAD.X R5, RZ, RZ, ~R4, P1 ;  /* 0x000000ffff057224 */ /* 0x000fc400008e0e04 */
[----:B------:R-:W-:Y:S02]  /*b650*/  IMAD.MOV.U32 R23, RZ, RZ, 0x1 ;  /* 0x00000001ff177424 */ /* 0x000fe400078e00ff */
[-C--:B------:R-:W-:Y:S01]  /*b660*/  IMAD R6, R5, R28.reuse, RZ ;  /* 0x0000001c05067224 */ /* 0x080fe200078e02ff */
[----:B------:R-:W1:Y:S01]  /*b670*/  LDC R22, c[0x0][0x708] ;  /* 0x0001c200ff167b82 */ /* 0x000e620000000800 */
[----:B------:R-:W-:-:S04]  /*b680*/  IMAD.WIDE.U32 R4, R19, R28, R2 ;  /* 0x0000001c13047225 */ /* 0x000fc800078e0002 */
[----:B------:R-:W-:Y:S01]  /*b690*/  IMAD R19, R19, R29, R6 ;  /* 0x0000001d13137224 */ /* 0x000fe200078e0206 */
[----:B------:R-:W-:Y:S02]  /*b6a0*/  I2FP.F32.U32 R6, R32 ;  /* 0x0000002000067245 */ /* 0x000fe40000201000 */
[----:B------:R-:W2:Y:S01]  /*b6b0*/  LDC R34, c[0x0][0x758] ;  /* 0x0001d600ff227b82 */ /* 0x000ea20000000800 */
[----:B------:R-:W-:Y:S01]  /*b6c0*/  IMAD.IADD R5, R5, 0x1, R19 ;  /* 0x0000000105057824 */ /* 0x000fe200078e0213 */
[----:B----4-:R-:W-:Y:S01]  /*b6d0*/  ISETP.NE.U32.AND P1, PT, R36, RZ, PT ;  /* 0x000000ff2400720c */ /* 0x010fe20003f25070 */
[----:B------:R-:W-:-:S03]  /*b6e0*/  FMUL R19, R6, UR10 ;  /* 0x0000000a06137c20 */ /* 0x000fc60008400000 */
[----:B------:R-:W-:Y:S01]  /*b6f0*/  ISETP.NE.AND.EX P1, PT, R37, RZ, PT, P1 ;  /* 0x000000ff2500720c */ /* 0x000fe20003f25310 */
[----:B------:R4:W2:Y:S01]  /*b700*/  F2I.U32.TRUNC.NTZ R27, R19 ;  /* 0x00000013001b7305 */ /* 0x0008a2000020f000 */
[----:B------:R-:W3:Y:S01]  /*b710*/  LDC R29, c[0x0][0x148] ;  /* 0x00005200ff1d7b82 */ /* 0x000ee20000000800 */
[-CC-:B0-----:R-:W-:Y:S02]  /*b720*/  SHF.R.U64 R24, R4, R20.reuse, R5.reuse ;  /* 0x0000001404187219 */ /* 0x181fe40000001205 */
[----:B------:R-:W-:-:S05]  /*b730*/  SHF.R.U32.HI R5, RZ, R20, R5 ;  /* 0x00000014ff057219 */ /* 0x000fca0000011605 */
[----:B------:R-:W0:Y:S01]  /*b740*/  LDC R30, c[0x0][0x700] ;  /* 0x0001c000ff1e7b82 */ /* 0x000e220000000800 */
[-CC-:B-1----:R-:W-:Y:S02]  /*b750*/  SHF.R.U64 R6, R24, R22.reuse, R5.reuse ;  /* 0x0000001618067219 */ /* 0x182fe40000001205 */
[----:B------:R-:W-:-:S05]  /*b760*/  SHF.R.U32.HI R5, RZ, R22, R5 ;  /* 0x00000016ff057219 */ /* 0x000fca0000011605 */
[----:B------:R-:W1:Y:S01]  /*b770*/  LDC R35, c[0x0][0x748] ;  /* 0x0001d200ff237b82 */ /* 0x000e620000000800 */
[-CC-:B--2---:R-:W-:Y:S02]  /*b780*/  SHF.R.U64 R28, R6, R34.reuse, R5.reuse ;  /* 0x00000022061c7219 */ /* 0x184fe40000001205 */
[-C--:B------:R-:W-:Y:S02]  /*b790*/  SHF.L.U32 R21, R21, R34.reuse, RZ ;  /* 0x0000002215157219 */ /* 0x080fe400000006ff */
[-C--:B------:R-:W-:Y:S01]  /*b7a0*/  SHF.R.U32.HI R5, RZ, R34.reuse, R5 ;  /* 0x00000022ff057219 */ /* 0x080fe20000011605 */
[----:B------:R-:W-:Y:S01]  /*b7b0*/  IMAD.MOV.U32 R4, RZ, RZ, R28 ;  /* 0x000000ffff047224 */ /* 0x000fe200078e001c */
[----:B------:R-:W-:Y:S01]  /*b7c0*/  SHF.L.U32 R34, R23, R34, RZ ;  /* 0x0000002217227219 */ /* 0x000fe200000006ff */
[----:B------:R-:W2:Y:S01]  /*b7d0*/  LDC R38, c[0x0][0x738] ;  /* 0x0001ce00ff267b82 */ /* 0x000ea20000000800 */
[----:B------:R-:W-:-:S07]  /*b7e0*/  LOP3.LUT R33, RZ, R21, RZ, 0x33, !PT ;  /* 0x00000015ff217212 */ /* 0x000fce00078e33ff */
[----:B------:R-:W0:Y:S01]  /*b7f0*/  LDC R39, c[0x0][0x710] ;  /* 0x0001c400ff277b82 */ /* 0x000e220000000800 */
[----:B----4-:R-:W-:Y:S05]  /*b800*/  @!P1 BRA `(.L_x_284) ;  /* 0x0000000000289947 */ /* 0x010fea0003800000 */
[----:B------:R-:W4:Y:S02]  /*b810*/  LDC R19, c[0x0][0x74c] ;  /* 0x0001d300ff137b82 */ /* 0x000f240000000800 */
[----:B----4-:R-:W-:-:S05]  /*b820*/  IADD3 R19, P1, R28, R19, RZ ;  /* 0x000000131c137210 */ /* 0x010fca0007f3e0ff */
        /* <DEDUP_REMOVED lines=8> */
.L_x_284:
[----:B-1----:R-:W-:Y:S01]  /*b8b0*/  SHF.R.U64 R4, R4, R35, R5 ;  /* 0x0000002304047219 */ /* 0x002fe20000001205 */
[----:B0-----:R-:W-:Y:S01]  /*b8c0*/  VIADD R21, R30, 0xffffffff ;  /* 0xffffffff1e157836 */ /* 0x001fe20000000000 */
[----:B------:R-:W-:Y:S01]  /*b8d0*/  LOP3.LUT R19, R6, R33, RZ, 0xc0, !PT ;  /* 0x0000002106137212 */ /* 0x000fe200078ec0ff */
[----:B------:R-:W-:Y:S02]  /*b8e0*/  IMAD.MOV R27, RZ, RZ, -R27 ;  /* 0x000000ffff1b7224 */ /* 0x000fe400078e0a1b */
[----:B------:R-:W-:Y:S01]  /*b8f0*/  IMAD.MOV R5, RZ, RZ, -R4 ;  /* 0x000000ffff057224 */ /* 0x000fe200078e0a04 */
[----:B------:R-:W-:Y:S01]  /*b900*/  LOP3.LUT R21, R24, R21, RZ, 0xc0, !PT ;  /* 0x0000001518157212 */ /* 0x000fe200078ec0ff */
[----:B------:R-:W-:Y:S02]  /*b910*/  IMAD R6, R34, R4, R19 ;  /* 0x0000000422067224 */ /* 0x000fe400078e0213 */
[----:B---3--:R-:W-:Y:S02]  /*b920*/  @P4 IMAD R31, R29, R27, R32 ;  /* 0x0000001b1d1f4224 */ /* 0x008fe400078e0220 */
[----:B--2---:R-:W-:-:S02]  /*b930*/  IMAD R4, R5, R38, R28 ;  /* 0x0000002605047224 */ /* 0x004fc400078e021c */
[----:B------:R-:W-:Y:S02]  /*b940*/  IMAD R6, R6, R39, R31 ;  /* 0x0000002706067224 */ /* 0x000fe400078e021f */
[----:B------:R-:W-:Y:S02]  /*b950*/  IMAD R21, R4, R30, R21 ;  /* 0x0000001e04157224 */ /* 0x000fe400078e0215 */
[----:B------:R-:W-:Y:S02]  /*b960*/  IMAD.MOV.U32 R19, RZ, RZ, 0x1 ;  /* 0x00000001ff137424 */ /* 0x000fe400078e00ff */
[----:B------:R-:W-:Y:S01]  /*b970*/  IMAD.MOV.U32 R4, RZ, RZ, R26 ;  /* 0x000000ffff047224 */ /* 0x000fe200078e001a */
[----:B------:R-:W-:Y:S02]  /*b980*/  SEL R5, R21, R6, !P4 ;  /* 0x0000000615057207 */ /* 0x000fe40006000000 */
[----:B------:R-:W-:-:S07]  /*b990*/  SEL R6, R6, R21, !P4 ;  /* 0x0000001506067207 */ /* 0x000fce0006000000 */
.L_x_282:
[----:B------:R-:W-:Y:S02]  /*b9a0*/  LOP3.LUT P1, RZ, R19, 0xff, RZ, 0xc0, !PT ;  /* 0x000000ff13ff7812 */ /* 0x000fe4000782c0ff */
[----:B------:R-:W-:-:S11]  /*b9b0*/  LOP3.LUT R164, R164, 0x1, RZ, 0x3c, !PT ;  /* 0x00000001a4a47812 */ /* 0x000fd600078e3cff */
[----:B------:R-:W-:Y:S05]  /*b9c0*/  @P1 BRA `(.L_x_285) ;  /* 0xffffff5c00281947 */ /* 0x000fea000383ffff */
[----:B------:R-:W-:Y:S05]  /*b9d0*/  EXIT ;  /* 0x000000000000794d */ /* 0x000fea0003800000 */
.L_x_17:
[----:B------:R-:W-:-:S08]  /*b9e0*/  ISETP.NE.AND P0, PT, R13, RZ, PT ;  /* 0x000000ff0d00720c */ /* 0x000fd00003f05270 */
[----:B--23-5:R-:W0:-:S00]  /*b9f0*/  USETMAXREG.DEALLOC.CTAPOOL 0x28 ;  /* 0x00000028000079c8 */ /* 0x02ce0000080e0500 */
[----:B------:R-:W-:Y:S05]  /*ba00*/  @P0 EXIT ;  /* 0x000000000000094d */ /* 0x000fea0003800000 */
[----:B0-----:R-:W-:Y:S01]  /*ba10*/  LOP3.LUT P0, RZ, R18, 0xff, RZ, 0xc0, !PT ;  /* 0x000000ff12ff7812 */ /* 0x001fe2000780c0ff */
[----:B------:R-:W-:Y:S02]  /*ba20*/  IMAD.MOV.U32 R12, RZ, RZ, 0x1 ;  /* 0x00000001ff0c7424 */ /* 0x000fe400078e00ff */
[----:B------:R-:W-:-:S10]  /*ba30*/  IMAD.MOV.U32 R13, RZ, RZ, RZ ;  /* 0x000000ffff0d7224 */ /* 0x000fd400078e00ff */
[----:B------:R-:W-:Y:S05]  /*ba40*/  @!P0 BRA `(.L_x_286) ;  /* 0x0000000c006c8947 */ /* 0x000fea0003800000 */
[----:B------:R-:W0:Y:S01]  /*ba50*/  S2R R17, SR_CgaCtaId ;  /* 0x0000000000117919 */ /* 0x000e220000008800 */
[----:B------:R-:W-:Y:S01]  /*ba60*/  LOP3.LUT P0, RZ, R14, 0x1f, RZ, 0xc0, !PT ;  /* 0x0000001f0eff7812 */ /* 0x000fe2000780c0ff */
[----:B------:R-:W-:Y:S01]  /*ba70*/  ULDC UR5, c[0x0][0x758] ;  /* 0x0001d60000057ab9 */ /* 0x000fe20000000800 */
[----:B------:R-:W-:Y:S01]  /*ba80*/  UMOV UR7, 0xffffffff ;  /* 0xffffffff00077882 */ /* 0x000fe20000000000 */
[----:B------:R-:W-:Y:S01]  /*ba90*/  BSSY B0, `(.L_x_286) ;  /* 0x00000d6000007945 */ /* 0x000fe20003800000 */
[C---:B------:R-:W-:Y:S01]  /*baa0*/  ISETP.NE.AND P2, PT, R15.reuse, RZ, PT ;  /* 0x000000ff0f00720c */ /* 0x040fe20003f45270 */
[----:B------:R-:W-:Y:S01]  /*bab0*/  USHF.L.U32 UR7, UR7, UR5, URZ ;  /* 0x0000000507077299 */ /* 0x000fe2000800063f */
[----:B------:R-:W-:Y:S01]  /*bac0*/  ISETP.NE.OR P0, PT, R15, RZ, !P0 ;  /* 0x000000ff0f00720c */ /* 0x000fe20004705670 */
[----:B------:R-:W-:Y:S01]  /*bad0*/  IMAD.MOV.U32 R15, RZ, RZ, 0x1 ;  /* 0x00000001ff0f7424 */ /* 0x000fe200078e00ff */
[----:B------:R-:W-:Y:S01]  /*bae0*/  LOP3.LUT R14, R7, 0x2, RZ, 0xfc, !PT ;  /* 0x00000002070e7812 */ /* 0x000fe200078efcff */
[----:B------:R-:W-:Y:S01]  /*baf0*/  IMAD.MOV.U32 R12, RZ, RZ, 0x1 ;  /* 0x00000001ff0c7424 */ /* 0x000fe200078e00ff */
[----:B------:R-:W-:Y:S01]  /*bb00*/  ULDC UR4, c[0x0][0x700] ;  /* 0x0001c00000047ab9 */ /* 0x000fe20000000800 */
[----:B------:R-:W-:Y:S01]  /*bb10*/  IMAD.MOV.U32 R13, RZ, RZ, RZ ;  /* 0x000000ffff0d7224 */ /* 0x000fe200078e00ff */
[----:B------:R-:W-:Y:S01]  /*bb20*/  UMOV UR8, 0x1 ;  /* 0x0000000100087882 */ /* 0x000fe20000000000 */
[----:B------:R-:W-:-:S02]  /*bb30*/  UIADD3 UR29, UR6, 0x1, URZ ;  /* 0x00000001061d7890 */ /* 0x000fc4000fffe03f */
[----:B------:R-:W-:Y:S02]  /*bb40*/  UIADD3 UR4, UR4, -0x1, URZ ;  /* 0xffffffff04047890 */ /* 0x000fe4000fffe03f */
[----:B------:R-:W-:Y:S02]  /*bb50*/  USHF.L.U32 UR5, UR8, UR5, URZ ;  /* 0x0000000508057299 */ /* 0x000fe4000800063f */
[----:B------:R-:W-:Y:S01]  /*bb60*/  ULOP3.LUT UR7, URZ, UR7, URZ, 0x33, !UPT ;  /* 0x000000073f077292 */ /* 0x000fe2000f8e333f */
[----:B------:R-:W-:Y:S01]  /*bb70*/  ULDC.64 UR30, c[0x0][0x198] ;  /* 0x00006600001e7ab9 */ /* 0x000fe20000000a00 */
[C---:B0-----:R-:W-:Y:S02]  /*bb80*/  IMAD.SHL.U32 R10, R17.reuse, 0x20, RZ ;  /* 0x00000020110a7824 */ /* 0x041fe400078e00ff */
[C---:B------:R-:W-:Y:S02]  /*bb90*/  IMAD.SHL.U32 R16, R17.reuse, 0x400, RZ ;  /* 0x0000040011107824 */ /* 0x040fe400078e00ff */
[----:B------:R-:W-:Y:S01]  /*bba0*/  IMAD.SHL.U32 R17, R17, 0x100, RZ ;  /* 0x0000010011117824 */ /* 0x000fe200078e00ff */
[----:B------:R-:W-:-:S02]  /*bbb0*/  R2UR UR10, R10 ;  /* 0x000000000a0a72ca */ /* 0x000fc400000e0000 */
[----:B------:R-:W-:Y:S02]  /*bbc0*/  LOP3.LUT R16, R16, 0x400, RZ, 0xc0, !PT ;  /* 0x0000040010107812 */ /* 0x000fe400078ec0ff */
[----:B------:R-:W-:-:S09]  /*bbd0*/  LOP3.LUT R17, R17, 0x100, RZ, 0xc0, !PT ;  /* 0x0000010011117812 */ /* 0x000fd200078ec0ff */
[----:B------:R-:W-:-:S12]  /*bbe0*/  ULOP3.LUT UR10, UR10, 0x20, URZ, 0xc0, !UPT ;  /* 0x000000200a0a7892 */ /* 0x000fd8000f8ec03f */
.L_x_298:
[----:B------:R-:W-:-:S03]  /*bbf0*/  UMOV UR8, 0xffffffff ;  /* 0xffffffff00087882 */ /* 0x000fc60000000000 */
[----:B------:R-:W-:Y:S05]  /*bc00*/  BRA.DIV UR8, `(.L_x_287) ;  /* 0x00000012084c7947 */ /* 0x000fea000b800000 */
[----:B------:R-:W-:-:S13]  /*bc10*/  ELECT P1, URZ, PT ;  /* 0x00000000003f782f */ /* 0x000fda0003820000 */
.L_x_313:
[----:B------:R-:W0:Y:S01]  /*bc20*/  LDC R10, c[0x0][0x604] ;  /* 0x00018100ff0a7b82 */ /* 0x000e220000000800 */
[----:B------:R-:W-:Y:S01]  /*bc30*/  BSSY B1, `(.L_x_288) ;  /* 0x0000047000017945 */ /* 0x000fe20003800000 */
[----:B0-----:R-:W-:-:S13]  /*bc40*/  ISETP.LT.OR P1, PT, R10, 0x1, !P1 ;  /* 0x000000010a00780c */ /* 0x001fda0004f21670 */
[----:B------:R-:W-:Y:S05]  /*bc50*/  @P1 BRA `(.L_x_289) ;  /* 0x0000000400101947 */ /* 0x000fea0003800000 */
[----:B------:R-:W-:Y:S01]  /*bc60*/  IMAD.SHL.U32 R19, R5, 0x100, RZ ;  /* 0x0000010005137824 */ /* 0x000fe200078e00ff */
[----:B------:R-:W-:Y:S02]  /*bc70*/  LEA R26, R6, UR10, 0x6 ;  /* 0x0000000a061a7c11 */ /* 0x000fe4000f8e30ff */
[----:B------:R-:W-:Y:S01]  /*bc80*/  CS2R R22, SRZ ;  /* 0x0000000000167805 */ /* 0x000fe2000001ff00 */
[----:B------:R-:W-:Y:S02]  /*bc90*/  IMAD.U32 R24, RZ, RZ, UR29 ;  /* 0x0000001dff187e24 */ /* 0x000fe4000f8e00ff */
[----:B------:R-:W-:Y:S02]  /*bca0*/  IMAD.MOV.U32 R5, RZ, RZ, R12 ;  /* 0x000000ffff057224 */ /* 0x000fe400078e000c */
[----:B------:R-:W-:Y:S02]  /*bcb0*/  IMAD.MOV.U32 R10, RZ, RZ, R13 ;  /* 0x000000ffff0a7224 */ /* 0x000fe400078e000d */
[----:B------:R-:W-:-:S07]  /*bcc0*/  IMAD.MOV.U32 R25, RZ, RZ, RZ ;  /* 0x000000ffff197224 */ /* 0x000fce00078e00ff */
.L_x_293:
[----:B------:R-:W0:Y:S01]  /*bcd0*/  S2R R18, SR_CgaCtaId ;  /* 0x0000000000127919 */ /* 0x000e220000008800 */
[----:B------:R-:W-:-:S04]  /*bce0*/  MOV R11, 0x400 ;  /* 0x00000400000b7802 */ /* 0x000fc80000000f00 */
[----:B0-----:R-:W-:Y:S02]  /*bcf0*/  LEA R21, R18, R11, 0x18 ;  /* 0x0000000b12157211 */ /* 0x001fe400078ec0ff */
[----:B------:R-:W-:Y:S01]  /*bd00*/  SHF.L.U32 R11, R5, 0x1f, RZ ;  /* 0x0000001f050b7819 */ /* 0x000fe200000006ff */
[----:B------:R-:W0:Y:S02]  /*bd10*/  @!P2 LDC R18, c[0x0][0x640] ;  /* 0x00019000ff12ab82 */ /* 0x000e240000000800 */
[----:B------:R-:W-:-:S04]  /*bd20*/  IMAD R20, R10, 0x8, R21 ;  /* 0x000000080a147824 */ /* 0x000fc800078e0215 */
[----:B------:R-:W1:Y:S02]  /*bd30*/  SYNCS.PHASECHK.TRANS64.TRYWAIT P1, [R20+URZ+0x30], R11 ;  /* 0x0000300b140075a7 */ /* 0x000e64000802017f */
[----:B-1----:R-:W-:Y:S05]  /*bd40*/  @!P1 BRA `(.L_x_290) ;  /* 0x00000010001c9947 */ /* 0x002fea0003800000 */
.L_x_314:
[----:B-1----:R-:W-:Y:S01]  /*bd50*/  PRMT R11, R14, 0x9910, RZ ;  /* 0x000099100e0b7816 */ /* 0x002fe200000000ff */
[----:B0-----:R0:W-:Y:S03]  /*bd60*/  @!P2 SYNCS.ARRIVE.TRANS64 RZ, [R20+URZ], R18 ;  /* 0x0000001214ffa9a7 */ /* 0x0011e6000800003f */
[----:B------:R-:W-:-:S13]  /*bd70*/  ISETP.NE.AND P1, PT, R11, 0x2, PT ;  /* 0x000000020b00780c */ /* 0x000fda0003f25270 */
[----:B0-----:R-:W-:Y:S05]  /*bd80*/  @P1 BRA `(.L_x_291) ;  /* 0x0000000000041947 */ /* 0x001fea0003800000 */
[----:B------:R-:W-:Y:S01]  /*bd90*/  BPT.TRAP 0x1 ;  /* 0x000000040000795c */ /* 0x000fe20000300000 */
.L_x_291:
[----:B------:R-:W-:Y:S05]  /*bda0*/  @P0 BRA `(.L_x_292) ;  /* 0x0000000000040947 */ /* 0x000fea0003800000 */
[----:B------:R-:W-:Y:S01]  /*bdb0*/  BPT.TRAP 0x1 ;  /* 0x000000040000795c */ /* 0x000fe20000300000 */
.L_x_292:
[C---:B------:R-:W-:Y:S01]  /*bdc0*/  IMAD R11, R10.reuse, 0x800, R16 ;  /* 0x000008000a0b7824 */ /* 0x040fe200078e0210 */
[----:B------:R-:W-:Y:S01]  /*bdd0*/  R2UR UR13, R21 ;  /* 0x00000000150d72ca */ /* 0x000fe200000e0000 */
[--C-:B------:R-:W-:Y:S01]  /*bde0*/  IMAD R18, R10, 0x8000, R21.reuse ;  /* 0x000080000a127824 */ /* 0x100fe200078e0215 */
[----:B------:R-:W-:Y:S01]  /*bdf0*/  R2UR UR25, R20 ;  /* 0x00000000141972ca */ /* 0x000fe200000e0000 */
[----:B------:R-:W-:Y:S01]  /*be00*/  IMAD R11, R11, 0x2, R21 ;  /* 0x000000020b0b7824 */ /* 0x000fe200078e0215 */
[----:B------:R-:W-:Y:S01]  /*be10*/  R2UR UR28, R4 ;  /* 0x00000000041c72ca */ /* 0x000fe200000e0000 */
[----:B------:R-:W-:Y:S01]  /*be20*/  VIADD R24, R24, 0xffffffff ;  /* 0xffffffff18187836 */ /* 0x000fe20000000000 */
[----:B------:R-:W-:Y:S01]  /*be30*/  R2UR UR16, R18 ;  /* 0x00000000121072ca */ /* 0x000fe200000e0000 */
[----:B------:R-:W-:Y:S01]  /*be40*/  UIADD3 UR14, UP0, UR30, 0xf0, URZ ;  /* 0x000000f01e0e7890 */ /* 0x000fe2000ff1e03f */
[----:B------:R-:W-:Y:S01]  /*be50*/  R2UR UR24, R11 ;  /* 0x000000000b1872ca */ /* 0x000fe200000e0000 */
[----:B------:R-:W-:Y:S01]  /*be60*/  IMAD R11, R10, 0x200, R17 ;  /* 0x000002000a0b7824 */ /* 0x000fe200078e0211 */
[----:B------:R-:W-:Y:S01]  /*be70*/  R2UR UR26, R23 ;  /* 0x00000000171a72ca */ /* 0x000fe200000e0000 */
[----:B------:R-:W-:Y:S01]  /*be80*/  UIADD3 UR32, UP1, UR30, 0x1f0, URZ ;  /* 0x000001f01e207890 */ /* 0x000fe2000ff3e03f */
[----:B------:R-:W-:Y:S01]  /*be90*/  R2UR UR27, R26 ;  /* 0x000000001a1b72ca */ /* 0x000fe200000e0000 */
[----:B------:R-:W-:Y:S01]  /*bea0*/  UIADD3 UR34, UP2, UR30, 0x2f0, URZ ;  /* 0x000002f01e227890 */ /* 0x000fe2000ff5e03f */
[----:B------:R-:W-:Y:S01]  /*beb0*/  R2UR UR8, R11 ;  /* 0x000000000b0872ca */ /* 0x000fe200000e0000 */
[----:B------:R-:W-:Y:S01]  /*bec0*/  UIADD3.X UR15, URZ, UR31, URZ, UP0, !UPT ;  /* 0x0000001f3f0f7290 */ /* 0x000fe200087fe43f */
[----:B------:R-:W-:Y:S01]  /*bed0*/  R2UR UR11, R6 ;  /* 0x00000000060b72ca */ /* 0x000fe200000e0000 */
[----:B------:R-:W-:Y:S01]  /*bee0*/  UIADD3.X UR33, URZ, UR31, URZ, UP1, !UPT ;  /* 0x0000001f3f217290 */ /* 0x000fe20008ffe43f */
[----:B------:R-:W-:Y:S01]  /*bef0*/  R2UR UR12, R25 ;  /* 0x00000000190c72ca */ /* 0x000fe200000e0000 */
[----:B------:R-:W-:Y:S01]  /*bf00*/  VIADD R10, R10, 0x1 ;  /* 0x000000010a0a7836 */ /* 0x000fe20000000000 */
[----:B------:R-:W-:Y:S01]  /*bf10*/  R2UR UR18, R22 ;  /* 0x00000000161272ca */ /* 0x000fe200000e0000 */
[----:B------:R-:W-:Y:S01]  /*bf20*/  UIADD3 UR24, UR24, 0x180, URZ ;  /* 0x0000018018187890 */ /* 0x000fe2000fffe03f */
[----:B------:R-:W-:Y:S01]  /*bf30*/  R2UR UR19, R19 ;  /* 0x00000000131372ca */ /* 0x000fe200000e0000 */
[----:B------:R-:W-:Y:S01]  /*bf40*/  UIADD3.X UR35, URZ, UR31, URZ, UP2, !UPT ;  /* 0x0000001f3f237290 */ /* 0x000fe200097fe43f */
[----:B------:R-:W-:Y:S01]  /*bf50*/  ISETP.GT.AND P3, PT, R24, 0x1, PT ;  /* 0x000000011800780c */ /* 0x000fe20003f64270 */
[----:B------:R-:W-:Y:S01]  /*bf60*/  UIADD3 UR16, UR16, 0x6180, URZ ;  /* 0x0000618010107890 */ /* 0x000fe2000fffe03f */
[C---:B------:R-:W-:Y:S01]  /*bf70*/  ISETP.NE.AND P1, PT, R10.reuse, 0x6, PT ;  /* 0x000000060a00780c */ /* 0x040fe20003f25270 */
[----:B------:R-:W-:Y:S01]  /*bf80*/  UIADD3 UR8, UR13, 0x36180, UR8 ;  /* 0x000361800d087890 */ /* 0x000fe2000fffe008 */
[----:B------:R-:W-:Y:S01]  /*bf90*/  VIADD R25, R25, 0x1 ;  /* 0x0000000119197836 */ /* 0x000fe20000000000 */
[----:B------:R-:W-:Y:S01]  /*bfa0*/  UMOV UR21, 0x30000 ;  /* 0x0003000000157882 */ /* 0x000fe20000000000 */
[----:B------:R-:W-:Y:S01]  /*bfb0*/  UMOV UR22, 0x0 ;  /* 0x0000000000167882 */ /* 0x000fe20000000000 */
[----:B------:R-:W-:Y:S01]  /*bfc0*/  UMOV UR23, 0x10000000 ;  /* 0x1000000000177882 */ /* 0x000fe20000000000 */
[----:B------:R-:W-:Y:S01]  /*bfd0*/  UMOV UR9, UR25 ;  /* 0x0000001900097c82 */ /* 0x000fe20008000000 */
[----:B------:R-:W-:Y:S01]  /*bfe0*/  UMOV UR13, UR28 ;  /* 0x0000001c000d7c82 */ /* 0x000fe20008000000 */
[----:B------:R-:W-:Y:S01]  /*bff0*/  UMOV UR17, UR25 ;  /* 0x0000001900117c82 */ /* 0x000fe20008000000 */
[----:B------:R0:W-:Y:S01]  /*c000*/  UTMALDG.3D.MULTICAST [UR24], [UR14], UR21, desc[UR22] ;  /* 0x000016180e0073b4 */ /* 0x0001e20008011815 */
[----:B------:R-:W-:Y:S01]  /*c010*/  UMOV UR20, UR28 ;  /* 0x0000001c00147c82 */ /* 0x000fe20008000000 */
[----:B------:R-:W-:Y:S01]  /*c020*/  SEL R18, RZ, 0x1, P1 ;  /* 0x00000001ff127807 */ /* 0x000fe20000800000 */
[----:B------:R-:W-:Y:S01]  /*c030*/  VIADD R23, R23, 0x20 ;  /* 0x0000002017177836 */ /* 0x000fe20000000000 */
[----:B------:R-:W-:Y:S01]  /*c040*/  SEL R10, R10, RZ, P1 ;  /* 0x000000ff0a0a7207 */ /* 0x000fe20000800000 */
[----:B------:R-:W-:Y:S01]  /*c050*/  VIADD R22, R22, 0x40 ;  /* 0x0000004016167836 */ /* 0x000fe20000000000 */
[----:B------:R-:W-:Y:S01]  /*c060*/  LOP3.LUT R5, R5, R18, RZ, 0x3c, !PT ;  /* 0x0000001205057212 */ /* 0x000fe200078e3cff */
[----:B------:R0:W-:Y:S01]  /*c070*/  UTMALDG.4D.MULTICAST [UR8], [UR32], UR21, desc[UR22] ;  /* 0x00001608200073b4 */ /* 0x0001e20008019815 */
[----:B------:R0:W-:Y:S02]  /*c080*/  UTMALDG.3D [UR16], [UR34], desc[UR22] ;  /* 0x00001610220075b4 */ /* 0x0001e40008011000 */
[----:B0-----:R-:W-:Y:S05]  /*c090*/  @P3 BRA `(.L_x_293) ;  /* 0xfffffffc000c3947 */ /* 0x001fea000383ffff */
.L_x_289:
[----:B------:R-:W-:Y:S05]  /*c0a0*/  BSYNC B1 ;  /* 0x0000000000017941 */ /* 0x000fea0003800000 */
.L_x_288:
[----:B------:R-:W-:Y:S01]  /*c0b0*/  LOP3.LUT P5, RZ, R15, 0xff, RZ, 0xc0, !PT ;  /* 0x000000ff0fff7812 */ /* 0x000fe200078ac0ff */
[----:B------:R-:W-:Y:S01]  /*c0c0*/  VIADD R6, R13, UR6 ;  /* 0x000000060d067c36 */ /* 0x000fe20008000000 */
[----:B------:R-:W-:Y:S01]  /*c0d0*/  ULDC.64 UR8, c[0x0][0x750] ;  /* 0x0001d40000087ab9 */ /* 0x000fe20000000a00 */
[----:B------:R-:W-:Y:S01]  /*c0e0*/  IMAD.U32 R11, RZ, RZ, UR6 ;  /* 0x00000006ff0b7e24 */ /* 0x000fe2000f8e00ff */
[----:B------:R-:W-:Y:S01]  /*c0f0*/  UISETP.GE.U32.AND UP0, UPT, UR6, 0x6, UPT ;  /* 0x000000060600788c */ /* 0x000fe2000bf06070 */
[----:B------:R-:W-:Y:S01]  /*c100*/  BSSY B1, `(.L_x_294) ;  /* 0x000006c000017945 */ /* 0x000fe20003800000 */
[----:B------:R-:W-:Y:S02]  /*c110*/  ISETP.GT.U32.AND P1, PT, R6, 0x5, PT ;  /* 0x000000050600780c */ /* 0x000fe40003f24070 */
[----:B------:R-:W-:Y:S02]  /*c120*/  PRMT R15, RZ, 0x7610, R15 ;  /* 0x00007610ff0f7816 */ /* 0x000fe4000000000f */
[----:B------:R-:W-:-:S02]  /*c130*/  ISETP.LT.U32.AND P1, PT, R11, 0x6, P1 ;  /* 0x000000060b00780c */ /* 0x000fc40000f21070 */
[----:B------:R-:W-:Y:S01]  /*c140*/  PLOP3.LUT P3, PT, PT, PT, UP0, 0x80, 0x0 ;  /* 0x000000000000781c */ /* 0x000fe20003f6f008 */
[----:B------:R-:W0:Y:S01]  /*c150*/  @P5 S2R R5, SR_CgaCtaId ;  /* 0x0000000000055919 */ /* 0x000e220000008800 */
[----:B------:R-:W-:-:S04]  /*c160*/  @P5 MOV R4, 0x400 ;  /* 0x0000040000045802 */ /* 0x000fc80000000f00 */
[----:B0-----:R-:W-:Y:S01]  /*c170*/  @P5 LEA R10, R5, R4, 0x18 ;  /* 0x00000004050a5211 */ /* 0x001fe200078ec0ff */
[----:B------:R-:W-:-:S03]  /*c180*/  IMAD.WIDE.U32 R4, R6, -0x55555555, RZ ;  /* 0xaaaaaaab06047825 */ /* 0x000fc600078e00ff */
[----:B------:R0:W-:Y:S01]  /*c190*/  @P5 SYNCS.ARRIVE.TRANS64.A1T0 RZ, [R10+URZ+0x98], RZ ;  /* 0x000098ff0aff59a7 */ /* 0x0001e2000810003f */
[----:B------:R-:W-:Y:S01]  /*c1a0*/  IADD3 R2, P5, R2, R8, RZ ;  /* 0x0000000802027210 */ /* 0x000fe20007fbe0ff */
[----:B------:R-:W-:Y:S01]  /*c1b0*/  IMAD.MOV.U32 R4, RZ, RZ, -0x1 ;  /* 0xffffffffff047424 */ /* 0x000fe200078e00ff */
[----:B------:R-:W-:Y:S02]  /*c1c0*/  SHF.R.U32.HI R11, RZ, 0x2, R5 ;  /* 0x00000002ff0b7819 */ /* 0x000fe40000011605 */
[----:B------:R-:W-:Y:S01]  /*c1d0*/  SEL R5, RZ, 0x1, !P1 ;  /* 0x00000001ff057807 */ /* 0x000fe20004800000 */
[----:B------:R-:W-:Y:S01]  /*c1e0*/  IMAD.X R3, R3, 0x1, R0, P5 ;  /* 0x0000000103037824 */ /* 0x000fe200028e0600 */
[----:B------:R-:W-:Y:S01]  /*c1f0*/  ISETP.GE.U32.AND P1, PT, R2, UR8, PT ;  /* 0x0000000802007c0c */ /* 0x000fe2000bf26070 */
[----:B------:R-:W-:Y:S01]  /*c200*/  IMAD R13, R11, -0x6, R6 ;  /* 0xfffffffa0b0d7824 */ /* 0x000fe200078e0206 */
[----:B------:R-:W-:Y:S01]  /*c210*/  LOP3.LUT R12, R12, R5, RZ, 0x3c, !PT ;  /* 0x000000050c0c7212 */ /* 0x000fe200078e3cff */
[----:B------:R-:W-:Y:S01]  /*c220*/  IMAD.MOV.U32 R6, RZ, RZ, -0x1 ;  /* 0xffffffffff067424 */ /* 0x000fe200078e00ff */
[----:B------:R-:W-:Y:S01]  /*c230*/  ISETP.GE.U32.AND.EX P1, PT, R3, UR9, PT, P1 ;  /* 0x0000000903007c0c */ /* 0x000fe2000bf26110 */
[----:B------:R-:W-:Y:S01]  /*c240*/  IMAD.MOV.U32 R5, RZ, RZ, -0x1 ;  /* 0xffffffffff057424 */ /* 0x000fe200078e00ff */
[----:B------:R-:W-:-:S02]  /*c250*/  @P3 LOP3.LUT R12, R12, 0x1, R11, 0x78, !PT ;  /* 0x000000010c0c3812 */ /* 0x000fc400078e780b */
[----:B0-----:R-:W-:-:S09]  /*c260*/  PRMT R10, RZ, 0x7610, R10 ;  /* 0x00007610ff0a7816 */ /* 0x001fd2000000000a */
[----:B------:R-:W-:Y:S05]  /*c270*/  @P1 BRA `(.L_x_295) ;  /* 0x0000000400501947 */ /* 0x000fea0003800000 */
[----:B------:R-:W0:Y:S01]  /*c280*/  S2R R6, SR_CTAID.X ;  /* 0x0000000000067919 */ /* 0x000e220000002500 */
[----:B------:R-:W-:Y:S01]  /*c290*/  ULDC.64 UR8, c[0x0][0x728] ;  /* 0x0001ca0000087ab9 */ /* 0x000fe20000000a00 */
[----:B------:R-:W-:Y:S01]  /*c2a0*/  ULDC UR12, c[0x0][0x730] ;  /* 0x0001cc00000c7ab9 */ /* 0x000fe20000000800 */
[----:B------:R-:W-:Y:S01]  /*c2b0*/  ISETP.NE.U32.AND P1, PT, RZ, UR8, PT ;  /* 0x00000008ff007c0c */ /* 0x000fe2000bf25070 */
[----:B------:R-:W1:Y:S01]  /*c2c0*/  S2R R19, SR_CTAID.Y ;  /* 0x0000000000137919 */ /* 0x000e620000002600 */
[----:B------:R-:W-:Y:S01]  /*c2d0*/  ULDC UR13, c[0x0][0x150] ;  /* 0x00005400000d7ab9 */ /* 0x000fe20000000800 */
[----:B------:R-:W-:Y:S01]  /*c2e0*/  IMAD.MOV.U32 R4, RZ, RZ, R2 ;  /* 0x000000ffff047224 */ /* 0x000fe200078e0002 */
[----:B------:R-:W-:Y:S01]  /*c2f0*/  ISETP.NE.AND.EX P1, PT, RZ, UR9, PT, P1 ;  /* 0x00000009ff007c0c */ /* 0x000fe2000bf25310 */
[----:B------:R-:W-:Y:S01]  /*c300*/  IMAD.MOV.U32 R5, RZ, RZ, R3 ;  /* 0x000000ffff057224 */ /* 0x000fe200078e0003 */
[----:B0-----:R-:W-:-:S11]  /*c310*/  I2FP.F32.U32 R20, R6 ;  /* 0x0000000600147245 */ /* 0x001fd60000201000 */
[----:B------:R-:W-:Y:S05]  /*c320*/  @!P1 BRA `(.L_x_296) ;  /* 0x0000000000289947 */ /* 0x000fea0003800000 */
[----:B------:R-:W-:Y:S02]  /*c330*/  ULDC UR11, c[0x0][0x734] ;  /* 0x0001cd00000b7ab9 */ /* 0x000fe40000000800 */
[----:B------:R-:W-:-:S05]  /*c340*/  IADD3 R5, P1, R2, UR11, RZ ;  /* 0x0000000b02057c10 */ /* 0x000fca000ff3e0ff */
[----:B------:R-:W-:-:S04]  /*c350*/  IMAD.X R21, RZ, RZ, R3, P1 ;  /* 0x000000ffff157224 */ /* 0x000fc800008e0603 */
[----:B------:R-:W-:-:S04]  /*c360*/  IMAD.WIDE.U32 R10, R21, UR8, RZ ;  /* 0x00000008150a7c25 */ /* 0x000fc8000f8e00ff */
[----:B------:R-:W-:-:S04]  /*c370*/  IMAD.WIDE.U32 R10, P1, R5, UR9, R10 ;  /* 0x00000009050a7c25 */ /* 0x000fc8000f82000a */
[----:B------:R-:W-:-:S04]  /*c380*/  IMAD.WIDE.U32 R4, R5, UR8, RZ ;  /* 0x0000000805047c25 */ /* 0x000fc8000f8e00ff */
[----:B------:R-:W-:Y:S01]  /*c390*/  IMAD.MOV.U32 R4, RZ, RZ, R11 ;  /* 0x000000ffff047224 */ /* 0x000fe200078e000b */
[----:B------:R-:W-:Y:S01]  /*c3a0*/  IADD3 RZ, P3, R5, R10, RZ ;  /* 0x0000000a05ff7210 */ /* 0x000fe20007f7e0ff */
[----:B------:R-:W-:-:S04]  /*c3b0*/  IMAD.X R5, RZ, RZ, RZ, P1 ;  /* 0x000000ffff057224 */ /* 0x000fc800008e06ff */
[----:B------:R-:W-:-:S08]  /*c3c0*/  IMAD.WIDE.U32.X R4, R21, UR9, R4, P3 ;  /* 0x0000000915047c25 */ /* 0x000fd000098e0404 */
.L_x_296:
[--C-:B------:R-:W-:Y:S01]  /*c3d0*/  SHF.R.U64 R18, R4, UR12, R5.reuse ;  /* 0x0000000c04127c19 */ /* 0x100fe20008001205 */
[----:B------:R-:W-:Y:S01]  /*c3e0*/  FMUL R20, R20, UR13 ;  /* 0x0000000d14147c20 */ /* 0x000fe20008400000 */
[----:B------:R-:W0:Y:S01]  /*c3f0*/  LDC R21, c[0x0][0x144] ;  /* 0x00005100ff157b82 */ /* 0x000e220000000800 */
[----:B-1----:R-:W-:Y:S01]  /*c400*/  I2FP.F32.U32 R10, R19 ;  /* 0x00000013000a7245 */ /* 0x002fe20000201000 */
[----:B------:R-:W-:Y:S01]  /*c410*/  ULDC UR11, c[0x0][0x154] ;  /* 0x00005500000b7ab9 */ /* 0x000fe20000000800 */
[----:B------:R-:W-:Y:S01]  /*c420*/  SHF.R.U32.HI R4, RZ, UR12, R5 ;  /* 0x0000000cff047c19 */ /* 0x000fe20008011605 */
[----:B------:R-:W-:Y:S01]  /*c430*/  ULDC.64 UR8, c[0x0][0x720] ;  /* 0x0001c80000087ab9 */ /* 0x000fe20000000a00 */
[----:B------:R-:W-:Y:S01]  /*c440*/  IADD3 R5, P1, RZ, -R18, RZ ;  /* 0x80000012ff057210 */ /* 0x000fe20007f3e0ff */
[----:B------:R-:W1:Y:S01]  /*c450*/  F2I.U32.TRUNC.NTZ R20, R20 ;  /* 0x0000001400147305 */ /* 0x000e62000020f000 */
[----:B------:R-:W-:Y:S01]  /*c460*/  FMUL R10, R10, UR11 ;  /* 0x0000000b0a0a7c20 */ /* 0x000fe20008400000 */
[----:B------:R-:W2:Y:S01]  /*c470*/  LDC R22, c[0x0][0x148] ;  /* 0x00005200ff167b82 */ /* 0x000ea20000000800 */
[----:B------:R-:W-:Y:S01]  /*c480*/  ULDC.64 UR12, c[0x0][0x740] ;  /* 0x0001d000000c7ab9 */ /* 0x000fe20000000a00 */
[----:B------:R-:W-:Y:S01]  /*c490*/  IMAD.X R4, RZ, RZ, ~R4, P1 ;  /* 0x000000ffff047224 */ /* 0x000fe200008e0e04 */
[----:B------:R-:W-:-:S03]  /*c4a0*/  ISETP.NE.U32.AND P1, PT, RZ, UR12, PT ;  /* 0x0000000cff007c0c */ /* 0x000fc6000bf25070 */
[----:B------:R-:W-:Y:S01]  /*c4b0*/  IMAD R4, R4, UR8, RZ ;  /* 0x0000000804047c24 */ /* 0x000fe2000f8e02ff */
[----:B------:R-:W3:Y:S01]  /*c4c0*/  F2I.U32.TRUNC.NTZ R10, R10 ;  /* 0x0000000a000a7305 */ /* 0x000ee2000020f000 */
[----:B------:R-:W-:Y:S02]  /*c4d0*/  ISETP.NE.AND.EX P1, PT, RZ, UR13, PT, P1 ;  /* 0x0000000dff007c0c */ /* 0x000fe4000bf25310 */
[C---:B------:R-:W-:Y:S02]  /*c4e0*/  IMAD R11, R5.reuse, UR9, R4 ;  /* 0x00000009050b7c24 */ /* 0x040fe4000f8e0204 */
[----:B------:R-:W-:Y:S01]  /*c4f0*/  IMAD.WIDE.U32 R4, R5, UR8, R2 ;  /* 0x0000000805047c25 */ /* 0x000fe2000f8e0002 */
[----:B------:R-:W-:-:S03]  /*c500*/  ULDC UR8, c[0x0][0x718] ;  /* 0x0001c60000087ab9 */ /* 0x000fc60000000800 */
[----:B-1----:R-:W-:Y:S02]  /*c510*/  IMAD.MOV R20, RZ, RZ, -R20 ;  /* 0x000000ffff147224 */ /* 0x002fe400078e0a14 */
[----:B------:R-:W-:Y:S02]  /*c520*/  IMAD.IADD R5, R5, 0x1, R11 ;  /* 0x0000000105057824 */ /* 0x000fe400078e020b */
[----:B0-----:R-:W-:-:S03]  /*c530*/  IMAD R6, R21, R20, R6 ;  /* 0x0000001415067224 */ /* 0x001fc600078e0206 */
[--C-:B------:R-:W-:Y:S01]  /*c540*/  SHF.R.U64 R20, R4, UR8, R5.reuse ;  /* 0x0000000804147c19 */ /* 0x100fe20008001205 */
[----:B---3--:R-:W-:Y:S01]  /*c550*/  IMAD.MOV R4, RZ, RZ, -R10 ;  /* 0x000000ffff047224 */ /* 0x008fe200078e0a0a */
[----:B------:R-:W-:Y:S01]  /*c560*/  SHF.R.U32.HI R5, RZ, UR8, R5 ;  /* 0x00000008ff057c19 */ /* 0x000fe20008011605 */
[----:B------:R-:W-:Y:S02]  /*c570*/  ULDC UR8, c[0x0][0x708] ;  /* 0x0001c20000087ab9 */ /* 0x000fe40000000800 */
[----:B--2---:R-:W-:Y:S01]  /*c580*/  @P4 IMAD R6, R22, R4, R19 ;  /* 0x0000000416064224 */ /* 0x004fe200078e0213 */
[--C-:B------:R-:W-:Y:S02]  /*c590*/  SHF.R.U64 R22, R20, UR8, R5.reuse ;  /* 0x0000000814167c19 */ /* 0x100fe40008001205 */
[----:B------:R-:W-:Y:S01]  /*c5a0*/  SHF.R.U32.HI R5, RZ, UR8, R5 ;  /* 0x00000008ff057c19 */ /* 0x000fe20008011605 */
[----:B------:R-:W-:-:S03]  /*c5b0*/  ULDC UR8, c[0x0][0x758] ;  /* 0x0001d60000087ab9 */ /* 0x000fc60000000800 */
[--C-:B------:R-:W-:Y:S02]  /*c5c0*/  SHF.R.U64 R19, R22, UR8, R5.reuse ;  /* 0x0000000816137c19 */ /* 0x100fe40008001205 */
[----:B------:R-:W-:-:S03]  /*c5d0*/  SHF.R.U32.HI R21, RZ, UR8, R5 ;  /* 0x00000008ff157c19 */ /* 0x000fc60008011605 */
[----:B------:R-:W-:Y:S02]  /*c5e0*/  IMAD.MOV.U32 R10, RZ, RZ, R19 ;  /* 0x000000ffff0a7224 */ /* 0x000fe400078e0013 */
[----:B------:R-:W-:Y:S01]  /*c5f0*/  IMAD.MOV.U32 R5, RZ, RZ, R21 ;  /* 0x000000ffff057224 */ /* 0x000fe200078e0015 */
[----:B------:R-:W-:Y:S06]  /*c600*/  @!P1 BRA `(.L_x_297) ;  /* 0x00000000002c9947 */ /* 0x000fec0003800000 */
        /* <DEDUP_REMOVED lines=9> */
[----:B------:R-:W-:-:S04]  /*c6a0*/  IMAD.WIDE.U32.X R4, R21, UR13, R4, P3 ;  /* 0x0000000d15047c25 */ /* 0x000fc800098e0404 */
[----:B------:R-:W-:-:S07]  /*c6b0*/  IMAD.MOV.U32 R10, RZ, RZ, R4 ;  /* 0x000000ffff0a7224 */ /* 0x000fce00078e0004 */
.L_x_297:
[----:B------:R-:W-:Y:S01]  /*c6c0*/  ULDC UR8, c[0x0][0x748] ;  /* 0x0001d20000087ab9 */ /* 0x000fe20000000800 */
[----:B------:R-:W-:Y:S01]  /*c6d0*/  LOP3.LUT R4, R22, UR7, RZ, 0xc0, !PT ;  /* 0x0000000716047c12 */ /* 0x000fe2000f8ec0ff */
[----:B------:R-:W-:Y:S01]  /*c6e0*/  ULDC UR9, c[0x0][0x710] ;  /* 0x0001c40000097ab9 */ /* 0x000fe20000000800 */
[----:B------:R-:W-:Y:S01]  /*c6f0*/  SHF.R.U64 R5, R10, UR8, R5 ;  /* 0x000000080a057c19 */ /* 0x000fe20008001205 */
[----:B------:R-:W-:Y:S01]  /*c700*/  ULDC UR8, c[0x0][0x738] ;  /* 0x0001ce0000087ab9 */ /* 0x000fe20000000800 */
[----:B------:R-:W-:-:S03]  /*c710*/  LOP3.LUT R20, R20, UR4, RZ, 0xc0, !PT ;  /* 0x0000000414147c12 */ /* 0x000fc6000f8ec0ff */
[----:B------:R-:W-:Y:S02]  /*c720*/  IMAD.MOV R10, RZ, RZ, -R5 ;  /* 0x000000ffff0a7224 */ /* 0x000fe400078e0a05 */
[----:B------:R-:W-:Y:S02]  /*c730*/  IMAD R5, R5, UR5, R4 ;  /* 0x0000000505057c24 */ /* 0x000fe4000f8e0204 */
[----:B------:R-:W-:Y:S01]  /*c740*/  IMAD R19, R10, UR8, R19 ;  /* 0x000000080a137c24 */ /* 0x000fe2000f8e0213 */
[----:B------:R-:W-:Y:S01]  /*c750*/  ULDC UR8, c[0x0][0x700] ;  /* 0x0001c00000087ab9 */ /* 0x000fe20000000800 */
[----:B------:R-:W-:Y:S02]  /*c760*/  IMAD R6, R5, UR9, R6 ;  /* 0x0000000905067c24 */ /* 0x000fe4000f8e0206 */
[----:B------:R-:W-:Y:S02]  /*c770*/  IMAD R19, R19, UR8, R20 ;  /* 0x0000000813137c24 */ /* 0x000fe4000f8e0214 */
[----:B------:R-:W-:-:S02]  /*c780*/  IMAD.MOV.U32 R10, RZ, RZ, 0x1 ;  /* 0x00000001ff0a7424 */ /* 0x000fc400078e00ff */
[----:B------:R-:W-:Y:S01]  /*c790*/  IMAD.MOV.U32 R4, RZ, RZ, R18 ;  /* 0x000000ffff047224 */ /* 0x000fe200078e0012 */
[----:B------:R-:W-:Y:S02]  /*c7a0*/  SEL R5, R19, R6, !P4 ;  /* 0x0000000613057207 */ /* 0x000fe40006000000 */
[----:B------:R-:W-:-:S07]  /*c7b0*/  SEL R6, R6, R19, !P4 ;  /* 0x0000001306067207 */ /* 0x000fce0006000000 */
.L_x_295:
[----:B------:R-:W-:Y:S05]  /*c7c0*/  BSYNC B1 ;  /* 0x0000000000017941 */ /* 0x000fea0003800000 */
.L_x_294:
[----:B------:R-:W-:-:S13]  /*c7d0*/  LOP3.LUT P1, RZ, R10, 0xff, RZ, 0xc0, !PT ;  /* 0x000000ff0aff7812 */ /* 0x000fda000782c0ff */
[----:B------:R-:W-:Y:S05]  /*c7e0*/  @P1 BRA `(.L_x_298) ;  /* 0xfffffff400001947 */ /* 0x000fea000383ffff */
[----:B------:R-:W-:Y:S05]  /*c7f0*/  BSYNC B0 ;  /* 0x0000000000007941 */ /* 0x000fea0003800000 */
.L_x_286:
[----:B------:R-:W-:-:S03]  /*c800*/  UMOV UR8, 0xffffffff ;  /* 0xffffffff00087882 */ /* 0x000fc60000000000 */
[----:B------:R-:W-:Y:S05]  /*c810*/  BRA.DIV UR8, `(.L_x_299) ;  /* 0x00000006087c7947 */ /* 0x000fea000b800000 */
[----:B------:R-:W-:-:S13]  /*c820*/  ELECT P0, URZ, PT ;  /* 0x00000000003f782f */ /* 0x000fda0003800000 */
.L_x_317:
[----:B------:R-:W-:Y:S04]  /*c830*/  BSSY B0, `(.L_x_300) ;  /* 0x000003d000007945 */ /* 0x000fe80003800000 */
[----:B------:R-:W-:Y:S05]  /*c840*/  @!P0 BRA `(.L_x_301) ;  /* 0x0000000000ec8947 */ /* 0x000fea0003800000 */
[----:B------:R-:W-:-:S04]  /*c850*/  LOP3.LUT R7, R7, 0x2, RZ, 0xfc, !PT ;  /* 0x0000000207077812 */ /* 0x000fc800078efcff */
[----:B------:R-:W-:-:S13]  /*c860*/  ISETP.NE.AND P0, PT, R7, 0x3, PT ;  /* 0x000000030700780c */ /* 0x000fda0003f05270 */
[----:B------:R-:W-:Y:S05]  /*c870*/  @!P0 BRA `(.L_x_302) ;  /* 0x0000000000048947 */ /* 0x000fea0003800000 */
[----:B------:R-:W-:Y:S01]  /*c880*/  BPT.TRAP 0x1 ;  /* 0x000000040000795c */ /* 0x000fe20000300000 */
.L_x_302:
[----:B------:R-:W0:Y:S01]  /*c890*/  S2R R3, SR_CgaCtaId ;  /* 0x0000000000037919 */ /* 0x000e220000008800 */
[----:B------:R-:W-:Y:S02]  /*c8a0*/  MOV R0, 0x400 ;  /* 0x0000040000007802 */ /* 0x000fe40000000f00 */
[----:B------:R-:W-:Y:S02]  /*c8b0*/  SHF.L.U32 R2, R12, 0x1f, RZ ;  /* 0x0000001f0c027819 */ /* 0x000fe400000006ff */
[----:B0-----:R-:W-:-:S05]  /*c8c0*/  LEA R0, R3, R0, 0x18 ;  /* 0x0000000003007211 */ /* 0x001fca00078ec0ff */
[----:B------:R-:W-:-:S04]  /*c8d0*/  VIADD R0, R0, 0x30 ;  /* 0x0000003000007836 */ /* 0x000fc80000000000 */
[C---:B------:R-:W-:Y:S02]  /*c8e0*/  IMAD R5, R13.reuse, 0x8, R0 ;  /* 0x000000080d057824 */ /* 0x040fe400078e0200 */
[----:B------:R-:W-:Y:S02]  /*c8f0*/  VIADD R13, R13, 0x1 ;  /* 0x000000010d0d7836 */ /* 0x000fe40000000000 */
[----:B------:R-:W0:Y:S03]  /*c900*/  SYNCS.PHASECHK.TRANS64.TRYWAIT P0, [R5+URZ], R2 ;  /* 0x00000002050075a7 */ /* 0x000e26000800017f */
[----:B------:R-:W-:-:S04]  /*c910*/  ISETP.NE.AND P1, PT, R13, 0x6, PT ;  /* 0x000000060d00780c */ /* 0x000fc80003f25270 */
[----:B------:R-:W-:Y:S02]  /*c920*/  SEL R3, RZ, 0x1, P1 ;  /* 0x00000001ff037807 */ /* 0x000fe40000800000 */
[----:B------:R-:W-:Y:S02]  /*c930*/  SEL R13, R13, RZ, P1 ;  /* 0x000000ff0d0d7207 */ /* 0x000fe40000800000 */
[----:B------:R-:W-:-:S03]  /*c940*/  LOP3.LUT R12, R12, R3, RZ, 0x3c, !PT ;  /* 0x000000030c0c7212 */ /* 0x000fc600078e3cff */
[----:B------:R-:W-:Y:S01]  /*c950*/  IMAD R7, R13, 0x8, R0 ;  /* 0x000000080d077824 */ /* 0x000fe200078e0200 */
[----:B------:R-:W-:Y:S01]  /*c960*/  SHF.L.U32 R4, R12, 0x1f, RZ ;  /* 0x0000001f0c047819 */ /* 0x000fe200000006ff */
[----:B0-----:R-:W-:Y:S06]  /*c970*/  @!P0 BRA `(.L_x_303) ;  /* 0x0000000400488947 */ /* 0x001fec0003800000 */
.L_x_318:
[----:B------:R-:W1:Y:S01]  /*c980*/  SYNCS.PHASECHK.TRANS64.TRYWAIT P0, [R7+URZ], R4 ;  /* 0x00000004070075a7 */ /* 0x000e62000800017f */
[----:B0-----:R-:W-:-:S05]  /*c990*/  VIADD R2, R13, 0x1 ;  /* 0x000000010d027836 */ /* 0x001fca0000000000 */
[----:B------:R-:W-:-:S04]  /*c9a0*/  ISETP.NE.AND P1, PT, R2, 0x6, PT ;  /* 0x000000060200780c */ /* 0x000fc80003f25270 */
[----:B------:R-:W-:Y:S02]  /*c9b0*/  SEL R3, RZ, 0x1, P1 ;  /* 0x00000001ff037807 */ /* 0x000fe40000800000 */
[----:B------:R-:W-:Y:S02]  /*c9c0*/  SEL R9, R2, RZ, P1 ;  /* 0x000000ff02097207 */ /* 0x000fe40000800000 */
[----:B------:R-:W-:-:S03]  /*c9d0*/  LOP3.LUT R12, R12, R3, RZ, 0x3c, !PT ;  /* 0x000000030c0c7212 */ /* 0x000fc600078e3cff */
[----:B------:R-:W-:Y:S01]  /*c9e0*/  IMAD R6, R9, 0x8, R0 ;  /* 0x0000000809067824 */ /* 0x000fe200078e0200 */
[----:B------:R-:W-:Y:S01]  /*c9f0*/  SHF.L.U32 R5, R12, 0x1f, RZ ;  /* 0x0000001f0c057819 */ /* 0x000fe200000006ff */
[----:B-1----:R-:W-:Y:S06]  /*ca00*/  @!P0 BRA `(.L_x_304) ;  /* 0x0000000400388947 */ /* 0x002fec0003800000 */
.L_x_319:
[----:B------:R-:W1:Y:S01]  /*ca10*/  SYNCS.PHASECHK.TRANS64.TRYWAIT P0, [R6+URZ], R5 ;  /* 0x00000005060075a7 */ /* 0x000e62000800017f */
[----:B------:R-:W-:-:S05]  /*ca20*/  VIADD R2, R9, 0x1 ;  /* 0x0000000109027836 */ /* 0x000fca0000000000 */
[----:B------:R-:W-:-:S04]  /*ca30*/  ISETP.NE.AND P1, PT, R2, 0x6, PT ;  /* 0x000000060200780c */ /* 0x000fc80003f25270 */
[----:B------:R-:W-:Y:S02]  /*ca40*/  SEL R3, RZ, 0x1, P1 ;  /* 0x00000001ff037807 */ /* 0x000fe40000800000 */
[----:B0-----:R-:W-:Y:S02]  /*ca50*/  SEL R7, R2, RZ, P1 ;  /* 0x000000ff02077207 */ /* 0x001fe40000800000 */
[----:B------:R-:W-:-:S03]  /*ca60*/  LOP3.LUT R12, R12, R3, RZ, 0x3c, !PT ;  /* 0x000000030c0c7212 */ /* 0x000fc600078e3cff */
[----:B------:R-:W-:Y:S01]  /*ca70*/  IMAD R9, R7, 0x8, R0 ;  /* 0x0000000807097824 */ /* 0x000fe200078e0200 */
[----:B------:R-:W-:Y:S01]  /*ca80*/  SHF.L.U32 R4, R12, 0x1f, RZ ;  /* 0x0000001f0c047819 */ /* 0x000fe200000006ff */
[----:B-1----:R-:W-:Y:S06]  /*ca90*/  @!P0 BRA `(.L_x_305) ;  /* 0x0000000400288947 */ /* 0x002fec0003800000 */
.L_x_320:
[----:B------:R-:W1:Y:S01]  /*caa0*/  SYNCS.PHASECHK.TRANS64.TRYWAIT P0, [R9+URZ], R4 ;  /* 0x00000004090075a7 */ /* 0x000e62000800017f */
[----:B------:R-:W-:-:S05]  /*cab0*/  VIADD R2, R7, 0x1 ;  /* 0x0000000107027836 */ /* 0x000fca0000000000 */
[----:B------:R-:W-:-:S04]  /*cac0*/  ISETP.NE.AND P1, PT, R2, 0x6, PT ;  /* 0x000000060200780c */ /* 0x000fc80003f25270 */
[----:B------:R-:W-:Y:S02]  /*cad0*/  SEL R3, RZ, 0x1, P1 ;  /* 0x00000001ff037807 */ /* 0x000fe40000800000 */
[----:B------:R-:W-:Y:S02]  /*cae0*/  SEL R7, R2, RZ, P1 ;  /* 0x000000ff02077207 */ /* 0x000fe40000800000 */
[----:B------:R-:W-:-:S03]  /*caf0*/  LOP3.LUT R11, R12, R3, RZ, 0x3c, !PT ;  /* 0x000000030c0b7212 */ /* 0x000fc600078e3cff */
[----:B0-----:R-:W-:Y:S01]  /*cb00*/  IMAD R6, R7, 0x8, R0 ;  /* 0x0000000807067824 */ /* 0x001fe200078e0200 */
[----:B------:R-:W-:Y:S01]  /*cb10*/  SHF.L.U32 R5, R11, 0x1f, RZ ;  /* 0x0000001f0b057819 */ /* 0x000fe200000006ff */
[----:B-1----:R-:W-:Y:S06]  /*cb20*/  @!P0 BRA `(.L_x_306) ;  /* 0x0000000400188947 */ /* 0x002fec0003800000 */
.L_x_321:
[----:B------:R-:W1:Y:S01]  /*cb30*/  SYNCS.PHASECHK.TRANS64.TRYWAIT P0, [R6+URZ], R5 ;  /* 0x00000005060075a7 */ /* 0x000e62000800017f */
[----:B------:R-:W-:-:S05]  /*cb40*/  VIADD R2, R7, 0x1 ;  /* 0x0000000107027836 */ /* 0x000fca0000000000 */
[----:B------:R-:W-:-:S04]  /*cb50*/  ISETP.NE.AND P1, PT, R2, 0x6, PT ;  /* 0x000000060200780c */ /* 0x000fc80003f25270 */
[----:B0-----:R-:W-:Y:S02]  /*cb60*/  SEL R4, RZ, 0x1, P1 ;  /* 0x00000001ff047807 */ /* 0x001fe40000800000 */
[----:B------:R-:W-:Y:S02]  /*cb70*/  SEL R3, R2, RZ, P1 ;  /* 0x000000ff02037207 */ /* 0x000fe40000800000 */
[----:B------:R-:W-:Y:S01]  /*cb80*/  LOP3.LUT R4, R11, R4, RZ, 0x3c, !PT ;  /* 0x000000040b047212 */ /* 0x000fe200078e3cff */
[----:B-1----:R-:W-:Y:S06]  /*cb90*/  @!P0 BRA `(.L_x_307) ;  /* 0x0000000400108947 */ /* 0x002fec0003800000 */
.L_x_322:
[----:B------:R-:W-:Y:S01]  /*cba0*/  IMAD R3, R3, 0x8, R0 ;  /* 0x0000000803037824 */ /* 0x000fe200078e0200 */
[----:B------:R-:W-:-:S07]  /*cbb0*/  SHF.L.U32 R0, R4, 0x1f, RZ ;  /* 0x0000001f04007819 */ /* 0x000fce00000006ff */
.L_x_308:
[----:B-1----:R1:W2:Y:S02]  /*cbc0*/  SYNCS.PHASECHK.TRANS64.TRYWAIT P0, [R3+URZ], R0 ;  /* 0x00000000030075a7 */ /* 0x0022a4000800017f */
[----:B--2---:R-:W-:Y:S05]  /*cbd0*/  @!P0 NANOSLEEP.SYNCS 0x989680 ;  /* 0x009896800000895d */ /* 0x004fea0003900000 */
[----:B------:R-:W2:Y:S02]  /*cbe0*/  @!P0 SYNCS.PHASECHK.TRANS64 P0, [R3+URZ], R0 ;  /* 0x00000000030085a7 */ /* 0x000ea4000800007f */
[----:B--2---:R-:W-:Y:S05]  /*cbf0*/  @!P0 BRA `(.L_x_308) ;  /* 0xfffffffc00f08947 */ /* 0x004fea000383ffff */
.L_x_301:
[----:B------:R-:W-:Y:S05]  /*cc00*/  BSYNC B0 ;  /* 0x0000000000007941 */ /* 0x000fea0003800000 */
.L_x_300:
[----:B------:R-:W-:Y:S05]  /*cc10*/  EXIT ;  /* 0x000000000000794d */ /* 0x000fea0003800000 */
.L_x_19:
[----:B0-----:R-:W-:-:S04]  /*cc20*/  IMAD.U32 R20, RZ, RZ, UR8 ;  /* 0x00000008ff147e24 */ /* 0x001fc8000f8e00ff */
[----:B------:R0:W1:Y:S03]  /*cc30*/  SYNCS.PHASECHK.TRANS64.TRYWAIT P1, [R20+URZ+-0x8], R19 ;  /* 0xfffff813140075a7 */ /* 0x000066000802017f */
[----:B-1----:R-:W-:Y:S05]  /*cc40*/  @!P1 NANOSLEEP.SYNCS 0x989680 ;  /* 0x009896800000995d */ /* 0x002fea0003900000 */
[----:B------:R-:W1:Y:S02]  /*cc50*/  @!P1 SYNCS.PHASECHK.TRANS64 P1, [R20+URZ+-0x8], R19 ;  /* 0xfffff813140095a7 */ /* 0x000e64000802007f */
[----:B-1----:R-:W-:Y:S05]  /*cc60*/  @!P1 BRA `(.L_x_19) ;  /* 0xfffffffc00ec9947 */ /* 0x002fea000383ffff */
[----:B------:R-:W-:Y:S05]  /*cc70*/  BRA `(.L_x_309) ;  /* 0xffffff4800907947 */ /* 0x000fea000383ffff */
.L_x_24:
[----:B-1----:R-:W-:-:S04]  /*cc80*/  IMAD.U32 R23, RZ, RZ, UR11 ;  /* 0x0000000bff177e24 */ /* 0x002fc8000f8e00ff */
[----:B------:R1:W4:Y:S03]  /*cc90*/  SYNCS.PHASECHK.TRANS64.TRYWAIT P1, [R23+URZ], R22 ;  /* 0x00000016170075a7 */ /* 0x000326000802017f */
[----:B----4-:R-:W-:Y:S05]  /*cca0*/  @!P1 NANOSLEEP.SYNCS 0x989680 ;  /* 0x009896800000995d */ /* 0x010fea0003900000 */
[----:B------:R-:W4:Y:S02]  /*ccb0*/  @!P1 SYNCS.PHASECHK.TRANS64 P1, [R23+URZ], R22 ;  /* 0x00000016170095a7 */ /* 0x000f24000802007f */
[----:B----4-:R-:W-:Y:S05]  /*ccc0*/  @!P1 BRA `(.L_x_24) ;  /* 0xfffffffc00ec9947 */ /* 0x010fea000383ffff */
[----:B------:R-:W-:Y:S05]  /*ccd0*/  BRA `(.L_x_23) ;  /* 0xffffff4c00c47947 */ /* 0x000fea000383ffff */
.L_x_28:
[----:B0-----:R-:W-:-:S04]  /*cce0*/  IMAD.U32 R20, RZ, RZ, UR8 ;  /* 0x00000008ff147e24 */ /* 0x001fc8000f8e00ff */
[----:B------:R0:W1:Y:S03]  /*ccf0*/  SYNCS.PHASECHK.TRANS64.TRYWAIT P1, [R20+URZ+0x8], R19 ;  /* 0x00000813140075a7 */ /* 0x000066000802017f */
[----:B-1----:R-:W-:Y:S05]  /*cd00*/  @!P1 NANOSLEEP.SYNCS 0x989680 ;  /* 0x009896800000995d */ /* 0x002fea0003900000 */
[----:B------:R-:W1:Y:S02]  /*cd10*/  @!P1 SYNCS.PHASECHK.TRANS64 P1, [R20+URZ+0x8], R19 ;  /* 0x00000813140095a7 */ /* 0x000e64000802007f */
[----:B-1----:R-:W-:Y:S05]  /*cd20*/  @!P1 BRA `(.L_x_28) ;  /* 0xfffffffc00ec9947 */ /* 0x002fea000383ffff */
[----:B------:R-:W-:Y:S05]  /*cd30*/  BRA `(.L_x_310) ;  /* 0xffffff5000a07947 */ /* 0x000fea000383ffff */
.L_x_287:
[----:B------:R-:W-:Y:S01]  /*cd40*/  BSSY B1, `(.L_x_311) ;  /* 0x0000006000017945 */ /* 0x000fe20003800000 */
[----:B------:R-:W-:-:S07]  /*cd50*/  IMAD.MOV.U32 R10, RZ, RZ, -0x1 ;  /* 0xffffffffff0a7424 */ /* 0x000fce00078e00ff */
[----:B------:R-:W-:Y:S05]  /*cd60*/  WARPSYNC.COLLECTIVE R10, `(.L_x_312) ;  /* 0x000000000a0c7348 */ /* 0x000fea0003c00000 */
[----:B------:R-:W-:Y:S02]  /*cd70*/  ELECT P1, UR62, PT ;  /* 0x00000000003e782f */ /* 0x000fe40003820000 */
[----:B------:R-:W-:Y:S01]  /*cd80*/  MOV R10, UR62 ;  /* 0x0000003e000a7c02 */ /* 0x000fe20008000f00 */
[----:B------:R-:W-:Y:S10]  /*cd90*/  ENDCOLLECTIVE ;  /* 0x000000000000791b */ /* 0x000ff40003800000 */
.L_x_312:
[----:B------:R-:W-:Y:S05]  /*cda0*/  BSYNC B1 ;  /* 0x0000000000017941 */ /* 0x000fea0003800000 */
.L_x_311:
[----:B------:R-:W-:Y:S05]  /*cdb0*/  BRA `(.L_x_313) ;  /* 0xffffffec00987947 */ /* 0x000fea000383ffff */
.L_x_290:
[----:B-1----:R1:W2:Y:S02]  /*cdc0*/  SYNCS.PHASECHK.TRANS64.TRYWAIT P1, [R20+URZ+0x30], R11 ;  /* 0x0000300b140075a7 */ /* 0x0022a4000802017f */
[----:B--2---:R-:W-:Y:S05]  /*cdd0*/  @!P1 NANOSLEEP.SYNCS 0x989680 ;  /* 0x009896800000995d */ /* 0x004fea0003900000 */
[----:B------:R-:W2:Y:S02]  /*cde0*/  @!P1 SYNCS.PHASECHK.TRANS64 P1, [R20+URZ+0x30], R11 ;  /* 0x0000300b140095a7 */ /* 0x000ea4000802007f */
[----:B--2---:R-:W-:Y:S05]  /*cdf0*/  @!P1 BRA `(.L_x_290) ;  /* 0xfffffffc00f09947 */ /* 0x004fea000383ffff */
[----:B------:R-:W-:Y:S05]  /*ce00*/  BRA `(.L_x_314) ;  /* 0xffffffec00d07947 */ /* 0x000fea000383ffff */
.L_x_299:
[----:B------:R-:W-:Y:S01]  /*ce10*/  BSSY B0, `(.L_x_315) ;  /* 0x0000006000007945 */ /* 0x000fe20003800000 */
[----:B------:R-:W-:-:S07]  /*ce20*/  IMAD.MOV.U32 R10, RZ, RZ, -0x1 ;  /* 0xffffffffff0a7424 */ /* 0x000fce00078e00ff */
[----:B------:R-:W-:Y:S05]  /*ce30*/  WARPSYNC.COLLECTIVE R10, `(.L_x_316) ;  /* 0x000000000a0c7348 */ /* 0x000fea0003c00000 */
[----:B------:R-:W-:Y:S02]  /*ce40*/  ELECT P1, UR62, PT ;  /* 0x00000000003e782f */ /* 0x000fe40003820000 */
[----:B------:R-:W-:Y:S01]  /*ce50*/  MOV R10, UR62 ;  /* 0x0000003e000a7c02 */ /* 0x000fe20008000f00 */
[----:B------:R-:W-:Y:S10]  /*ce60*/  ENDCOLLECTIVE ;  /* 0x000000000000791b */ /* 0x000ff40003800000 */
.L_x_316:
[----:B------:R-:W-:Y:S05]  /*ce70*/  BSYNC B0 ;  /* 0x0000000000007941 */ /* 0x000fea0003800000 */
.L_x_315:
[----:B------:R-:W-:Y:S01]  /*ce80*/  PLOP3.LUT P0, PT, P1, PT, PT, 0x80, 0x0 ;  /* 0x000000000000781c */ /* 0x000fe20000f0f070 */
[----:B------:R-:W-:-:S12]  /*ce90*/  BRA `(.L_x_317) ;  /* 0xfffffff800647947 */ /* 0x000fd8000383ffff */
.L_x_303:
[----:B0-----:R0:W1:Y:S02]  /*cea0*/  SYNCS.PHASECHK.TRANS64.TRYWAIT P0, [R5+URZ], R2 ;  /* 0x00000002050075a7 */ /* 0x001064000800017f */
[----:B-1----:R-:W-:Y:S05]  /*ceb0*/  @!P0 NANOSLEEP.SYNCS 0x989680 ;  /* 0x009896800000895d */ /* 0x002fea0003900000 */
[----:B------:R-:W1:Y:S02]  /*cec0*/  @!P0 SYNCS.PHASECHK.TRANS64 P0, [R5+URZ], R2 ;  /* 0x00000002050085a7 */ /* 0x000e64000800007f */
[----:B-1----:R-:W-:Y:S05]  /*ced0*/  @!P0 BRA `(.L_x_303) ;  /* 0xfffffffc00f08947 */ /* 0x002fea000383ffff */
[----:B------:R-:W-:Y:S05]  /*cee0*/  BRA `(.L_x_318) ;  /* 0xfffffff800a47947 */ /* 0x000fea000383ffff */
.L_x_304:
[----:B0-----:R0:W1:Y:S02]  /*cef0*/  SYNCS.PHASECHK.TRANS64.TRYWAIT P0, [R7+URZ], R4 ;  /* 0x00000004070075a7 */ /* 0x001064000800017f */
[----:B-1----:R-:W-:Y:S05]  /*cf00*/  @!P0 NANOSLEEP.SYNCS 0x989680 ;  /* 0x009896800000895d */ /* 0x002fea0003900000 */
[----:B------:R-:W1:Y:S02]  /*cf10*/  @!P0 SYNCS.PHASECHK.TRANS64 P0, [R7+URZ], R4 ;  /* 0x00000004070085a7 */ /* 0x000e64000800007f */
[----:B-1----:R-:W-:Y:S05]  /*cf20*/  @!P0 BRA `(.L_x_304) ;  /* 0xfffffffc00f08947 */ /* 0x002fea000383ffff */
[----:B------:R-:W-:Y:S05]  /*cf30*/  BRA `(.L_x_319) ;  /* 0xfffffff800b47947 */ /* 0x000fea000383ffff */
.L_x_305:
[----:B0-----:R0:W1:Y:S02]  /*cf40*/  SYNCS.PHASECHK.TRANS64.TRYWAIT P0, [R6+URZ], R5 ;  /* 0x00000005060075a7 */ /* 0x001064000800017f */
[----:B-1----:R-:W-:Y:S05]  /*cf50*/  @!P0 NANOSLEEP.SYNCS 0x989680 ;  /* 0x009896800000895d */ /* 0x002fea0003900000 */
[----:B------:R-:W1:Y:S02]  /*cf60*/  @!P0 SYNCS.PHASECHK.TRANS64 P0, [R6+URZ], R5 ;  /* 0x00000005060085a7 */ /* 0x000e64000800007f */
[----:B-1----:R-:W-:Y:S05]  /*cf70*/  @!P0 BRA `(.L_x_305) ;  /* 0xfffffffc00f08947 */ /* 0x002fea000383ffff */
[----:B------:R-:W-:Y:S05]  /*cf80*/  BRA `(.L_x_320) ;  /* 0xfffffff800c47947 */ /* 0x000fea000383ffff */
.L_x_306:
[----:B0-----:R0:W1:Y:S02]  /*cf90*/  SYNCS.PHASECHK.TRANS64.TRYWAIT P0, [R9+URZ], R4 ;  /* 0x00000004090075a7 */ /* 0x001064000800017f */
[----:B-1----:R-:W-:Y:S05]  /*cfa0*/  @!P0 NANOSLEEP.SYNCS 0x989680 ;  /* 0x009896800000895d */ /* 0x002fea0003900000 */
[----:B------:R-:W1:Y:S02]  /*cfb0*/  @!P0 SYNCS.PHASECHK.TRANS64 P0, [R9+URZ], R4 ;  /* 0x00000004090085a7 */ /* 0x000e64000800007f */
[----:B-1----:R-:W-:Y:S05]  /*cfc0*/  @!P0 BRA `(.L_x_306) ;  /* 0xfffffffc00f08947 */ /* 0x002fea000383ffff */
[----:B------:R-:W-:Y:S05]  /*cfd0*/  BRA `(.L_x_321) ;  /* 0xfffffff800d47947 */ /* 0x000fea000383ffff */
.L_x_307:
[----:B0-----:R0:W1:Y:S02]  /*cfe0*/  SYNCS.PHASECHK.TRANS64.TRYWAIT P0, [R6+URZ], R5 ;  /* 0x00000005060075a7 */ /* 0x001064000800017f */
[----:B-1----:R-:W-:Y:S05]  /*cff0*/  @!P0 NANOSLEEP.SYNCS 0x989680 ;  /* 0x009896800000895d */ /* 0x002fea0003900000 */
[----:B------:R-:W1:Y:S02]  /*d000*/  @!P0 SYNCS.PHASECHK.TRANS64 P0, [R6+URZ], R5 ;  /* 0x00000005060085a7 */ /* 0x000e64000800007f */
[----:B-1----:R-:W-:Y:S05]  /*d010*/  @!P0 BRA `(.L_x_307) ;  /* 0xfffffffc00f08947 */ /* 0x002fea000383ffff */
[----:B------:R-:W-:Y:S05]  /*d020*/  BRA `(.L_x_322) ;  /* 0xfffffff800dc7947 */ /* 0x000fea000383ffff */
.L_x_323:
[----:B------:R-:W-:-:S00]  /*d030*/  BRA `(.L_x_323) ;  /* 0xfffffffc00fc7947 */ /* 0x000fc0000383ffff */
[----:B------:R-:W-:-:S00]  /*d040*/  NOP ;  /* 0x0000000000007918 */ /* 0x000fc00000000000 */
        /* <DEDUP_REMOVED lines=11> */
.L_x_324:


//--------------------- .nv.shared._ZN7cutlass13device_kernelINS_4gemm6kernel13GemmUniversalIN4cute5tupleIJiiiiEEENS1_10collective13CollectiveMmaINS1_40MainloopSm90TmaGmmaWarpSpecializedSparseILi6ENS5_IJNS4_1CILi1EEENSA_ILi2EEESB_EEENS1_32KernelTmaWarpSpecializedPingpongEEENS5_IJNSA_ILi64EEENSA_ILi256EEESG_EEENS_10bfloat16_tENS5_IJNS4_6LayoutINS5_IJiNS5_IJSC_iEEEiEEENS5_IJlNS5_IJSB_SC_EEElEEEEENSK_INS5_IJNS5_IJNS5_IJNSA_ILi8EEESC_NSA_ILi4EEEEEEiEEENS5_IJNS5_IJNSA_ILi16EEESC_SC_EEEiEEEiEEENS5_IJNS5_IJNS5_IJSG_SU_NSA_ILi1024EEEEEENSA_ILi4096EEEEEENS5_IJNS5_IJSB_NSA_ILi512EEENSA_ILi32EEEEEElEEElEEEEEEEESJ_NS5_IJlSB_lEEENS4_8TiledMMAINS4_8MMA_AtomIJNS4_4SM904GMMA6SPARSE29GMMA_64x256x32_F32BF16BF16_SSILNS1D_5MajorE0ELS1G_0ELNS1D_7ScaleInE1ELS1H_1ELNS1D_9SparseSelE0EEEEEENSK_INS5_IJSB_SB_SB_EEENS5_IJNSA_ILi0EEES1M_S1M_EEEEENS5_IJNS4_10UnderscoreES1P_S1P_EEEEENS4_23SM90_TMA_LOAD_MULTICASTENS4_14ComposedLayoutINS4_7SwizzleILi2ELi4ELi3EEENS4_25smem_sparse_ptr_flag_bitsILi2ELi16EEENSK_INS5_IJNS5_IJSB_SQ_EEENS5_IJSC_S13_EEEEEENS5_IJNS5_IJS1M_SG_EEESN_EEEEEEEvNS4_8identityENS4_13SM90_TMA_LOADENS1T_INS1U_ILi3ELi4ELi3EEENS4_18smem_ptr_flag_bitsILi16EEENSK_INS5_IJSQ_SG_EEENS5_IJSG_SB_EEEEEEEvS25_EENS_8epilogue10collective6detail29Sm90TmaWarpSpecializedAdapterINS2G_15DefaultEpilogueIfNS5_IJSB_llEEES2K_NS2F_6thread17LinearCombinationIfLi1EffLNS2L_9ScaleType4KindE0ELNS_15FloatRoundStyleE2EfEENS1_15EpilogueDefaultEEEEEvvEEEEvNT_6ParamsE --------------------------
	.section	.nv.shared._ZN7cutlass13device_kernelINS_4gemm6kernel13GemmUniversalIN4cute5tupleIJiiiiEEENS1_10collective13CollectiveMmaINS1_40MainloopSm90TmaGmmaWarpSpecializedSparseILi6ENS5_IJNS4_1CILi1EEENSA_ILi2EEESB_EEENS1_32KernelTmaWarpSpecializedPingpongEEENS5_IJNSA_ILi64EEENSA_ILi256EEESG_EEENS_10bfloat16_tENS5_IJNS4_6LayoutINS5_IJiNS5_IJSC_iEEEiEEENS5_IJlNS5_IJSB_SC_EEElEEEEENSK_INS5_IJNS5_IJNS5_IJNSA_ILi8EEESC_NSA_ILi4EEEEEEiEEENS5_IJNS5_IJNSA_ILi16EEESC_SC_EEEiEEEiEEENS5_IJNS5_IJNS5_IJSG_SU_NSA_ILi1024EEEEEENSA_ILi4096EEEEEENS5_IJNS5_IJSB_NSA_ILi512EEENSA_ILi32EEEEEElEEElEEEEEEEESJ_NS5_IJlSB_lEEENS4_8TiledMMAINS4_8MMA_AtomIJNS4_4SM904GMMA6SPARSE29GMMA_64x256x32_F32BF16BF16_SSILNS1D_5MajorE0ELS1G_0ELNS1D_7ScaleInE1ELS1H_1ELNS1D_9SparseSelE0EEEEEENSK_INS5_IJSB_SB_SB_EEENS5_IJNSA_ILi0EEES1M_S1M_EEEEENS5_IJNS4_10UnderscoreES1P_S1P_EEEEENS4_23SM90_TMA_LOAD_MULTICASTENS4_14ComposedLayoutINS4_7SwizzleILi2ELi4ELi3EEENS4_25smem_sparse_ptr_flag_bitsILi2ELi16EEENSK_INS5_IJNS5_IJSB_SQ_EEENS5_IJSC_S13_EEEEEENS5_IJNS5_IJS1M_SG_EEESN_EEEEEEEvNS4_8identityENS4_13SM90_TMA_LOADENS1T_INS1U_ILi3ELi4ELi3EEENS4_18smem_ptr_flag_bitsILi16EEENSK_INS5_IJSQ_SG_EEENS5_IJSG_SB_EEEEEEEvS25_EENS_8epilogue10collective6detail29Sm90TmaWarpSpecializedAdapterINS2G_15DefaultEpilogueIfNS5_IJSB_llEEES2K_NS2F_6thread17LinearCombinationIfLi1EffLNS2L_9ScaleType4KindE0ELNS_15FloatRoundStyleE2EfEENS1_15EpilogueDefaultEEEEEvvEEEEvNT_6ParamsE,"aw",@nobits
	.sectionflags	@""
	.align	16
	.zero		1024


//--------------------- .nv.shared.reserved.0     --------------------------
	.section	.nv.shared.reserved.0,"aw",@nobits
	.weak		__nv_reservedSMEM_offset_0_alias
	.size		__nv_reservedSMEM_offset_0_alias, 0, 0
	.other		__nv_reservedSMEM_offset_0_alias,@"STO_CUDA_RESERVED_SHARED STV_DEFAULT"
__nv_reservedSMEM_offset_0_alias:
	.zero		0


//--------------------- .nv.global                --------------------------
	.section	.nv.global,"aw",@nobits
.nv.global:
	.type		_ZN39_INTERNAL_79a1ed67_4_k_cu_d1479049_27244cute1_E,@object
	.size		_ZN39_INTERNAL_79a1ed67_4_k_cu_d1479049_27244cute1_E,(_ZN39_INTERNAL_79a1ed67_4_k_cu_d1479049_27244cuda3std3__45__cpo6cbeginE - _ZN39_INTERNAL_79a1ed67_4_k_cu_d1479049_27244cute1_E)
_ZN39_INTERNAL_79a1ed67_4_k_cu_d1479049_27244cute1_E:
	.zero		1
	.type		_ZN39_INTERNAL_79a1ed67_4_k_cu_d1479049_27244cuda3std3__45__cpo6cbeginE,@object
	.size		_ZN39_INTERNAL_79a1ed67_4_k_cu_d1479049_27244cuda3std3__45__cpo6cbeginE,(_ZN39_INTERNAL_79a1ed67_4_k_cu_d1479049_27244cuda3std3__48in_placeE - _ZN39_INTERNAL_79a1ed67_4_k_cu_d1479049_27244cuda3std3__45__cpo6cbeginE)
_ZN39_INTERNAL_79a1ed67_4_k_cu_d1479049_27244cuda3std3__45__cpo6cbeginE:
	.zero		1
	.type		_ZN39_INTERNAL_79a1ed67_4_k_cu_d1479049_27244cuda3std3__48in_placeE,@object
	.size		_ZN39_INTERNAL_79a1ed67_4_k_cu_d1479049_27244cuda3std3__48in_placeE,(_ZN39_INTERNAL_79a1ed67_4_k_cu_d1479049_27244cuda3std6ranges3__45__cpo9iter_moveE - _ZN39_INTERNAL_79a1ed67_4_k_cu_d1479049_27244cuda3std3__48in_placeE)
_ZN39_INTERNAL_79a1ed67_4_k_cu_d1479049_27244cuda3std3__48in_placeE:
	.zero		1
	.type		_ZN39_INTERNAL_79a1ed67_4_k_cu_d1479049_27244cuda3std6ranges3__45__cpo9iter_moveE,@object
	.size		_ZN39_INTERNAL_79a1ed67_4_k_cu_d1479049_27244cuda3std6ranges3__45__cpo9iter_moveE,(_ZN39_INTERNAL_79a1ed67_4_k_cu_d1479049_27244cuda3std3__45__cpo5beginE - _ZN39_INTERNAL_79a1ed67_4_k_cu_d1479049_27244cuda3std6ranges3__45__cpo9iter_moveE)
_ZN39_INTERNAL_79a1ed67_4_k_cu_d1479049_27244cuda3std6ranges3__45__cpo9iter_moveE:
	.zero		1
	.type		_ZN39_INTERNAL_79a1ed67_4_k_cu_d1479049_27244cuda3std3__45__cpo5beginE,@object
	.size		_ZN39_INTERNAL_79a1ed67_4_k_cu_d1479049_27244cuda3std3__45__cpo5beginE,(_ZN39_INTERNAL_79a1ed67_4_k_cu_d1479049_27244cuda3std3__441_GLOBAL__N__79a1ed67_4_k_cu_d1479049_27246ignoreE - _ZN39_INTERNAL_79a1ed67_4_k_cu_d1479049_27244cuda3std3__45__cpo5beginE)
_ZN39_INTERNAL_79a1ed67_4_k_cu_d1479049_27244cuda3std3__45__cpo5beginE:
	.zero		1
	.type		_ZN39_INTERNAL_79a1ed67_4_k_cu_d1479049_27244cuda3std3__441_GLOBAL__N__79a1ed67_4_k_cu_d1479049_27246ignoreE,@object
	.size		_ZN39_INTERNAL_79a1ed67_4_k_cu_d1479049_27244cuda3std3__441_GLOBAL__N__79a1ed67_4_k_cu_d1479049_27246ignoreE,(_ZN39_INTERNAL_79a1ed67_4_k_cu_d1479049_27244cute7productE - _ZN39_INTERNAL_79a1ed67_4_k_cu_d1479049_27244cuda3std3__441_GLOBAL__N__79a1ed67_4_k_cu_d1479049_27246ignoreE)
_ZN39_INTERNAL_79a1ed67_4_k_cu_d1479049_27244cuda3std3__441_GLOBAL__N__79a1ed67_4_k_cu_d1479049_27246ignoreE:
	.zero		1
	.type		_ZN39_INTERNAL_79a1ed67_4_k_cu_d1479049_27244cute7productE,@object
	.size		_ZN39_INTERNAL_79a1ed67_4_k_cu_d1479049_27244cute7productE,(_ZN39_INTERNAL_79a1ed67_4_k_cu_d1479049_27244cuda3std3__45__cpo3endE - _ZN39_INTERNAL_79a1ed67_4_k_cu_d1479049_27244cute7productE)
_ZN39_INTERNAL_79a1ed67_4_k_cu_d1479049_27244cute7productE:
	.zero		1
	.type		_ZN39_INTERNAL_79a1ed67_4_k_cu_d1479049_27244cuda3std3__45__cpo3endE,@object
	.size		_ZN39_INTERNAL_79a1ed67_4_k_cu_d1479049_27244cuda3std3__45__cpo3endE,(_ZN39_INTERNAL_79a1ed67_4_k_cu_d1479049_27244cuda3std3__419piecewise_constructE - _ZN39_INTERNAL_79a1ed67_4_k_cu_d1479049_27244cuda3std3__45__cpo3endE)
_ZN39_INTERNAL_79a1ed67_4_k_cu_d1479049_27244cuda3std3__45__cpo3endE:
	.zero		1
	.type		_ZN39_INTERNAL_79a1ed67_4_k_cu_d1479049_27244cuda3std3__419piecewise_constructE,@object
	.size		_ZN39_INTERNAL_79a1ed67_4_k_cu_d1479049_27244cuda3std3__419piecewise_constructE,(_ZN39_INTERNAL_79a1ed67_4_k_cu_d1479049_27244cuda3std3__45__cpo4cendE - _ZN39_INTERNAL_79a1ed67_4_k_cu_d1479049_27244cuda3std3__419piecewise_constructE)
_ZN39_INTERNAL_79a1ed67_4_k_cu_d1479049_27244cuda3std3__419piecewise_constructE:
	.zero		1
	.type		_ZN39_INTERNAL_79a1ed67_4_k_cu_d1479049_27244cuda3std3__45__cpo4cendE,@object
	.size		_ZN39_INTERNAL_79a1ed67_4_k_cu_d1479049_27244cuda3std3__45__cpo4cendE,(_ZN39_INTERNAL_79a1ed67_4_k_cu_d1479049_27244cuda3std6ranges3__45__cpo4swapE - _ZN39_INTERNAL_79a1ed67_4_k_cu_d1479049_27244cuda3std3__45__cpo4cendE)
_ZN39_INTERNAL_79a1ed67_4_k_cu_d1479049_27244cuda3std3__45__cpo4cendE:
	.zero		1
	.type		_ZN39_INTERNAL_79a1ed67_4_k_cu_d1479049_27244cuda3std6ranges3__45__cpo4swapE,@object
	.size		_ZN39_INTERNAL_79a1ed67_4_k_cu_d1479049_27244cuda3std6ranges3__45__cpo4swapE,(.L_7 - _ZN39_INTERNAL_79a1ed67_4_k_cu_d1479049_27244cuda3std6ranges3__45__cpo4swapE)
_ZN39_INTERNAL_79a1ed67_4_k_cu_d1479049_27244cuda3std6ranges3__45__cpo4swapE:
	.zero		1
.L_7:


//--------------------- .nv.constant0._ZN7cutlass13device_kernelINS_4gemm6kernel13GemmUniversalIN4cute5tupleIJiiiiEEENS1_10collective13CollectiveMmaINS1_40MainloopSm90TmaGmmaWarpSpecializedSparseILi6ENS5_IJNS4_1CILi1EEENSA_ILi2EEESB_EEENS1_32KernelTmaWarpSpecializedPingpongEEENS5_IJNSA_ILi64EEENSA_ILi256EEESG_EEENS_10bfloat16_tENS5_IJNS4_6LayoutINS5_IJiNS5_IJSC_iEEEiEEENS5_IJlNS5_IJSB_SC_EEElEEEEENSK_INS5_IJNS5_IJNS5_IJNSA_ILi8EEESC_NSA_ILi4EEEEEEiEEENS5_IJNS5_IJNSA_ILi16EEESC_SC_EEEiEEEiEEENS5_IJNS5_IJNS5_IJSG_SU_NSA_ILi1024EEEEEENSA_ILi4096EEEEEENS5_IJNS5_IJSB_NSA_ILi512EEENSA_ILi32EEEEEElEEElEEEEEEEESJ_NS5_IJlSB_lEEENS4_8TiledMMAINS4_8MMA_AtomIJNS4_4SM904GMMA6SPARSE29GMMA_64x256x32_F32BF16BF16_SSILNS1D_5MajorE0ELS1G_0ELNS1D_7ScaleInE1ELS1H_1ELNS1D_9SparseSelE0EEEEEENSK_INS5_IJSB_SB_SB_EEENS5_IJNSA_ILi0EEES1M_S1M_EEEEENS5_IJNS4_10UnderscoreES1P_S1P_EEEEENS4_23SM90_TMA_LOAD_MULTICASTENS4_14ComposedLayoutINS4_7SwizzleILi2ELi4ELi3EEENS4_25smem_sparse_ptr_flag_bitsILi2ELi16EEENSK_INS5_IJNS5_IJSB_SQ_EEENS5_IJSC_S13_EEEEEENS5_IJNS5_IJS1M_SG_EEESN_EEEEEEEvNS4_8identityENS4_13SM90_TMA_LOADENS1T_INS1U_ILi3ELi4ELi3EEENS4_18smem_ptr_flag_bitsILi16EEENSK_INS5_IJSQ_SG_EEENS5_IJSG_SB_EEEEEEEvS25_EENS_8epilogue10collective6detail29Sm90TmaWarpSpecializedAdapterINS2G_15DefaultEpilogueIfNS5_IJSB_llEEES2K_NS2F_6thread17LinearCombinationIfLi1EffLNS2L_9ScaleType4KindE0ELNS_15FloatRoundStyleE2EfEENS1_15EpilogueDefaultEEEEEvvEEEEvNT_6ParamsE --------------------------
	.section	.nv.constant0._ZN7cutlass13device_kernelINS_4gemm6kernel13GemmUniversalIN4cute5tupleIJiiiiEEENS1_10collective13CollectiveMmaINS1_40MainloopSm90TmaGmmaWarpSpecializedSparseILi6ENS5_IJNS4_1CILi1EEENSA_ILi2EEESB_EEENS1_32KernelTmaWarpSpecializedPingpongEEENS5_IJNSA_ILi64EEENSA_ILi256EEESG_EEENS_10bfloat16_tENS5_IJNS4_6LayoutINS5_IJiNS5_IJSC_iEEEiEEENS5_IJlNS5_IJSB_SC_EEElEEEEENSK_INS5_IJNS5_IJNS5_IJNSA_ILi8EEESC_NSA_ILi4EEEEEEiEEENS5_IJNS5_IJNSA_ILi16EEESC_SC_EEEiEEEiEEENS5_IJNS5_IJNS5_IJSG_SU_NSA_ILi1024EEEEEENSA_ILi4096EEEEEENS5_IJNS5_IJSB_NSA_ILi512EEENSA_ILi32EEEEEElEEElEEEEEEEESJ_NS5_IJlSB_lEEENS4_8TiledMMAINS4_8MMA_AtomIJNS4_4SM904GMMA6SPARSE29GMMA_64x256x32_F32BF16BF16_SSILNS1D_5MajorE0ELS1G_0ELNS1D_7ScaleInE1ELS1H_1ELNS1D_9SparseSelE0EEEEEENSK_INS5_IJSB_SB_SB_EEENS5_IJNSA_ILi0EEES1M_S1M_EEEEENS5_IJNS4_10UnderscoreES1P_S1P_EEEEENS4_23SM90_TMA_LOAD_MULTICASTENS4_14ComposedLayoutINS4_7SwizzleILi2ELi4ELi3EEENS4_25smem_sparse_ptr_flag_bitsILi2ELi16EEENSK_INS5_IJNS5_IJSB_SQ_EEENS5_IJSC_S13_EEEEEENS5_IJNS5_IJS1M_SG_EEESN_EEEEEEEvNS4_8identityENS4_13SM90_TMA_LOADENS1T_INS1U_ILi3ELi4ELi3EEENS4_18smem_ptr_flag_bitsILi16EEENSK_INS5_IJSQ_SG_EEENS5_IJSG_SB_EEEEEEEvS25_EENS_8epilogue10collective6detail29Sm90TmaWarpSpecializedAdapterINS2G_15DefaultEpilogueIfNS5_IJSB_llEEES2K_NS2F_6thread17LinearCombinationIfLi1EffLNS2L_9ScaleType4KindE0ELNS_15FloatRoundStyleE2EfEENS1_15EpilogueDefaultEEEEEvvEEEEvNT_6ParamsE,"a",@progbits
	.sectionflags	@""
	.align	4
.nv.constant0._ZN7cutlass13device_kernelINS_4gemm6kernel13GemmUniversalIN4cute5tupleIJiiiiEEENS1_10collective13CollectiveMmaINS1_40MainloopSm90TmaGmmaWarpSpecializedSparseILi6ENS5_IJNS4_1CILi1EEENSA_ILi2EEESB_EEENS1_32KernelTmaWarpSpecializedPingpongEEENS5_IJNSA_ILi64EEENSA_ILi256EEESG_EEENS_10bfloat16_tENS5_IJNS4_6LayoutINS5_IJiNS5_IJSC_iEEEiEEENS5_IJlNS5_IJSB_SC_EEElEEEEENSK_INS5_IJNS5_IJNS5_IJNSA_ILi8EEESC_NSA_ILi4EEEEEEiEEENS5_IJNS5_IJNSA_ILi16EEESC_SC_EEEiEEEiEEENS5_IJNS5_IJNS5_IJSG_SU_NSA_ILi1024EEEEEENSA_ILi4096EEEEEENS5_IJNS5_IJSB_NSA_ILi512EEENSA_ILi32EEEEEElEEElEEEEEEEESJ_NS5_IJlSB_lEEENS4_8TiledMMAINS4_8MMA_AtomIJNS4_4SM904GMMA6SPARSE29GMMA_64x256x32_F32BF16BF16_SSILNS1D_5MajorE0ELS1G_0ELNS1D_7ScaleInE1ELS1H_1ELNS1D_9SparseSelE0EEEEEENSK_INS5_IJSB_SB_SB_EEENS5_IJNSA_ILi0EEES1M_S1M_EEEEENS5_IJNS4_10UnderscoreES1P_S1P_EEEEENS4_23SM90_TMA_LOAD_MULTICASTENS4_14ComposedLayoutINS4_7SwizzleILi2ELi4ELi3EEENS4_25smem_sparse_ptr_flag_bitsILi2ELi16EEENSK_INS5_IJNS5_IJSB_SQ_EEENS5_IJSC_S13_EEEEEENS5_IJNS5_IJS1M_SG_EEESN_EEEEEEEvNS4_8identityENS4_13SM90_TMA_LOADENS1T_INS1U_ILi3ELi4ELi3EEENS4_18smem_ptr_flag_bitsILi16EEENSK_INS5_IJSQ_SG_EEENS5_IJSG_SB_EEEEEEEvS25_EENS_8epilogue10collective6detail29Sm90TmaWarpSpecializedAdapterINS2G_15DefaultEpilogueIfNS5_IJSB_llEEES2K_NS2F_6thread17LinearCombinationIfLi1EffLNS2L_9ScaleType4KindE0ELNS_15FloatRoundStyleE2EfEENS1_15EpilogueDefaultEEEEEvvEEEEvNT_6ParamsE:
	.zero		1920


//--------------------- SYMBOLS --------------------------

	.type		.nv.reservedSmem.offset0,@object
	.size		.nv.reservedSmem.offset0,0x4
